//
// Generated by NVIDIA NVVM Compiler
//
// Compiler Build ID: CL-36424714
// Cuda compilation tools, release 13.0, V13.0.88
// Based on NVVM 20.0.0
//

.version 9.0
.target sm_100
.address_size 64

	// .globl	_Z25cuda_fault_free_fault_simP4GatejPhjjh
.const .align 1 .b8 gate_eval_lut[128] = {0, 0, 0, 0, 0, 1, 1, 1, 0, 1, 2, 2, 0, 1, 2, 3, 3, 3, 3, 3, 3, 1, 1, 1, 3, 1, 2, 2, 3, 1, 2, 0, 0, 1, 2, 3, 1, 1, 1, 3, 2, 1, 2, 3, 3, 3, 3, 3, 3, 1, 2, 0, 1, 1, 1, 0, 2, 1, 2, 0, 0, 0, 0, 0, 0, 0, 0, 0, 1, 1, 1, 1, 2, 2, 2, 2, 3, 3, 3, 3, 3, 3, 3, 3, 1, 1, 1, 1, 2, 2, 2, 2, 0, 0, 0, 0, 0, 1, 2, 3, 1, 1, 1, 1, 2, 1, 2, 2, 3, 1, 2, 0, 3, 1, 2, 0, 1, 1, 1, 1, 2, 1, 2, 2, 0, 1, 2, 3};

.visible .entry _Z25cuda_fault_free_fault_simP4GatejPhjjh(
	.param .u64 .ptr .align 1 _Z25cuda_fault_free_fault_simP4GatejPhjjh_param_0,
	.param .u32 _Z25cuda_fault_free_fault_simP4GatejPhjjh_param_1,
	.param .u64 .ptr .align 1 _Z25cuda_fault_free_fault_simP4GatejPhjjh_param_2,
	.param .u32 _Z25cuda_fault_free_fault_simP4GatejPhjjh_param_3,
	.param .u32 _Z25cuda_fault_free_fault_simP4GatejPhjjh_param_4,
	.param .u8 _Z25cuda_fault_free_fault_simP4GatejPhjjh_param_5
)
{
	.reg .pred 	%p<89>;
	.reg .b16 	%rs<100>;
	.reg .b32 	%r<119>;
	.reg .b64 	%rd<195>;

	ld.param.u64 	%rd11, [_Z25cuda_fault_free_fault_simP4GatejPhjjh_param_0];
	ld.param.u32 	%r19, [_Z25cuda_fault_free_fault_simP4GatejPhjjh_param_1];
	ld.param.u64 	%rd10, [_Z25cuda_fault_free_fault_simP4GatejPhjjh_param_2];
	ld.param.u32 	%r20, [_Z25cuda_fault_free_fault_simP4GatejPhjjh_param_3];
	ld.param.u32 	%r21, [_Z25cuda_fault_free_fault_simP4GatejPhjjh_param_4];
	ld.param.u8 	%rs31, [_Z25cuda_fault_free_fault_simP4GatejPhjjh_param_5];
	cvta.to.global.u64 	%rd1, %rd11;
	mov.u32 	%r22, %ctaid.x;
	shl.b32 	%r23, %r22, 9;
	mov.u32 	%r24, %tid.x;
	add.s32 	%r1, %r23, %r24;
	setp.ge.u32 	%p7, %r1, %r21;
	@%p7 bra 	$L__BB0_61;
	cvta.to.global.u64 	%rd12, %rd10;
	mul.lo.s32 	%r25, %r20, %r1;
	cvt.u64.u32 	%rd13, %r25;
	add.s64 	%rd2, %rd12, %rd13;
	setp.eq.s32 	%p8, %r19, 0;
	@%p8 bra 	$L__BB0_61;
	setp.ne.s16 	%p9, %rs31, 0;
	@%p9 bra 	$L__BB0_11;
	and.b32  	%r2, %r19, 3;
	setp.lt.u32 	%p77, %r19, 4;
	mov.b32 	%r115, 0;
	@%p77 bra 	$L__BB0_6;
	and.b32  	%r115, %r19, -4;
	neg.s32 	%r113, %r115;
	add.s64 	%rd193, %rd1, 24;
	mov.b32 	%r112, 0;
	mov.u64 	%rd86, gate_eval_lut;
$L__BB0_5:
	.pragma "nounroll";
	ld.global.u32 	%r59, [%rd193+-20];
	shl.b32 	%r60, %r59, 1;
	cvt.u64.u32 	%rd73, %r60;
	add.s64 	%rd74, %rd2, %rd73;
	ld.global.u8 	%r61, [%rd74];
	ld.global.u32 	%r62, [%rd193+-16];
	shl.b32 	%r63, %r62, 1;
	cvt.u64.u32 	%rd75, %r63;
	add.s64 	%rd76, %rd2, %rd75;
	ld.global.u8 	%rd77, [%rd76];
	ld.global.u8 	%r64, [%rd74+1];
	ld.global.u8 	%rd78, [%rd76+1];
	ld.global.u8 	%r65, [%rd193+-24];
	mul.wide.u32 	%rd79, %r65, 16;
	mul.wide.u32 	%rd80, %r61, 4;
	or.b64  	%rd81, %rd80, %rd77;
	or.b64  	%rd82, %rd81, %rd79;
	mul.wide.u32 	%rd83, %r64, 4;
	or.b64  	%rd84, %rd83, %rd78;
	or.b64  	%rd85, %rd84, %rd79;
	add.s64 	%rd87, %rd86, %rd85;
	ld.const.u8 	%rs83, [%rd87];
	add.s64 	%rd88, %rd86, %rd82;
	ld.const.u8 	%rs84, [%rd88];
	cvt.u64.u32 	%rd89, %r112;
	add.s64 	%rd90, %rd2, %rd89;
	st.global.u8 	[%rd90], %rs84;
	st.global.u8 	[%rd90+1], %rs83;
	ld.global.u32 	%r66, [%rd193+-8];
	shl.b32 	%r67, %r66, 1;
	cvt.u64.u32 	%rd91, %r67;
	add.s64 	%rd92, %rd2, %rd91;
	ld.global.u8 	%r68, [%rd92];
	ld.global.u32 	%r69, [%rd193+-4];
	shl.b32 	%r70, %r69, 1;
	cvt.u64.u32 	%rd93, %r70;
	add.s64 	%rd94, %rd2, %rd93;
	ld.global.u8 	%rd95, [%rd94];
	ld.global.u8 	%r71, [%rd92+1];
	ld.global.u8 	%rd96, [%rd94+1];
	ld.global.u8 	%r72, [%rd193+-12];
	mul.wide.u32 	%rd97, %r72, 16;
	mul.wide.u32 	%rd98, %r68, 4;
	or.b64  	%rd99, %rd98, %rd95;
	or.b64  	%rd100, %rd99, %rd97;
	mul.wide.u32 	%rd101, %r71, 4;
	or.b64  	%rd102, %rd101, %rd96;
	or.b64  	%rd103, %rd102, %rd97;
	add.s64 	%rd104, %rd86, %rd103;
	ld.const.u8 	%rs85, [%rd104];
	add.s64 	%rd105, %rd86, %rd100;
	ld.const.u8 	%rs86, [%rd105];
	st.global.u8 	[%rd90+2], %rs86;
	st.global.u8 	[%rd90+3], %rs85;
	ld.global.u32 	%r73, [%rd193+4];
	shl.b32 	%r74, %r73, 1;
	cvt.u64.u32 	%rd106, %r74;
	add.s64 	%rd107, %rd2, %rd106;
	ld.global.u8 	%r75, [%rd107];
	ld.global.u32 	%r76, [%rd193+8];
	shl.b32 	%r77, %r76, 1;
	cvt.u64.u32 	%rd108, %r77;
	add.s64 	%rd109, %rd2, %rd108;
	ld.global.u8 	%rd110, [%rd109];
	ld.global.u8 	%r78, [%rd107+1];
	ld.global.u8 	%rd111, [%rd109+1];
	ld.global.u8 	%r79, [%rd193];
	mul.wide.u32 	%rd112, %r79, 16;
	mul.wide.u32 	%rd113, %r75, 4;
	or.b64  	%rd114, %rd113, %rd110;
	or.b64  	%rd115, %rd114, %rd112;
	mul.wide.u32 	%rd116, %r78, 4;
	or.b64  	%rd117, %rd116, %rd111;
	or.b64  	%rd118, %rd117, %rd112;
	add.s64 	%rd119, %rd86, %rd118;
	ld.const.u8 	%rs87, [%rd119];
	add.s64 	%rd120, %rd86, %rd115;
	ld.const.u8 	%rs88, [%rd120];
	st.global.u8 	[%rd90+4], %rs88;
	st.global.u8 	[%rd90+5], %rs87;
	ld.global.u32 	%r80, [%rd193+16];
	shl.b32 	%r81, %r80, 1;
	cvt.u64.u32 	%rd121, %r81;
	add.s64 	%rd122, %rd2, %rd121;
	ld.global.u8 	%r82, [%rd122];
	ld.global.u32 	%r83, [%rd193+20];
	shl.b32 	%r84, %r83, 1;
	cvt.u64.u32 	%rd123, %r84;
	add.s64 	%rd124, %rd2, %rd123;
	ld.global.u8 	%rd125, [%rd124];
	ld.global.u8 	%r85, [%rd122+1];
	ld.global.u8 	%rd126, [%rd124+1];
	ld.global.u8 	%r86, [%rd193+12];
	mul.wide.u32 	%rd127, %r86, 16;
	mul.wide.u32 	%rd128, %r82, 4;
	or.b64  	%rd129, %rd128, %rd125;
	or.b64  	%rd130, %rd129, %rd127;
	mul.wide.u32 	%rd131, %r85, 4;
	or.b64  	%rd132, %rd131, %rd126;
	or.b64  	%rd133, %rd132, %rd127;
	add.s64 	%rd134, %rd86, %rd133;
	ld.const.u8 	%rs89, [%rd134];
	add.s64 	%rd135, %rd86, %rd130;
	ld.const.u8 	%rs90, [%rd135];
	st.global.u8 	[%rd90+6], %rs90;
	st.global.u8 	[%rd90+7], %rs89;
	add.s32 	%r113, %r113, 4;
	add.s32 	%r112, %r112, 8;
	add.s64 	%rd193, %rd193, 48;
	setp.ne.s32 	%p78, %r113, 0;
	@%p78 bra 	$L__BB0_5;
$L__BB0_6:
	setp.eq.s32 	%p79, %r2, 0;
	@%p79 bra 	$L__BB0_61;
	setp.eq.s32 	%p80, %r2, 1;
	@%p80 bra 	$L__BB0_9;
	mul.wide.u32 	%rd136, %r115, 12;
	add.s64 	%rd137, %rd1, %rd136;
	ld.global.u32 	%r87, [%rd137+4];
	shl.b32 	%r88, %r87, 1;
	cvt.u64.u32 	%rd138, %r88;
	add.s64 	%rd139, %rd2, %rd138;
	ld.global.u8 	%r89, [%rd139];
	ld.global.u32 	%r90, [%rd137+8];
	shl.b32 	%r91, %r90, 1;
	cvt.u64.u32 	%rd140, %r91;
	add.s64 	%rd141, %rd2, %rd140;
	ld.global.u8 	%rd142, [%rd141];
	ld.global.u8 	%r92, [%rd139+1];
	ld.global.u8 	%rd143, [%rd141+1];
	ld.global.u8 	%r93, [%rd137];
	mul.wide.u32 	%rd144, %r93, 16;
	mul.wide.u32 	%rd145, %r89, 4;
	or.b64  	%rd146, %rd145, %rd142;
	or.b64  	%rd147, %rd146, %rd144;
	mul.wide.u32 	%rd148, %r92, 4;
	or.b64  	%rd149, %rd148, %rd143;
	or.b64  	%rd150, %rd149, %rd144;
	mov.u64 	%rd151, gate_eval_lut;
	add.s64 	%rd152, %rd151, %rd150;
	ld.const.u8 	%rs91, [%rd152];
	add.s64 	%rd153, %rd151, %rd147;
	ld.const.u8 	%rs92, [%rd153];
	shl.b32 	%r94, %r115, 1;
	cvt.u64.u32 	%rd154, %r94;
	add.s64 	%rd155, %rd2, %rd154;
	st.global.u8 	[%rd155], %rs92;
	st.global.u8 	[%rd155+1], %rs91;
	ld.global.u32 	%r95, [%rd137+16];
	shl.b32 	%r96, %r95, 1;
	cvt.u64.u32 	%rd156, %r96;
	add.s64 	%rd157, %rd2, %rd156;
	ld.global.u8 	%r97, [%rd157];
	ld.global.u32 	%r98, [%rd137+20];
	shl.b32 	%r99, %r98, 1;
	cvt.u64.u32 	%rd158, %r99;
	add.s64 	%rd159, %rd2, %rd158;
	ld.global.u8 	%rd160, [%rd159];
	ld.global.u8 	%r100, [%rd157+1];
	ld.global.u8 	%rd161, [%rd159+1];
	ld.global.u8 	%r101, [%rd137+12];
	mul.wide.u32 	%rd162, %r101, 16;
	mul.wide.u32 	%rd163, %r97, 4;
	or.b64  	%rd164, %rd163, %rd160;
	or.b64  	%rd165, %rd164, %rd162;
	mul.wide.u32 	%rd166, %r100, 4;
	or.b64  	%rd167, %rd166, %rd161;
	or.b64  	%rd168, %rd167, %rd162;
	add.s64 	%rd169, %rd151, %rd168;
	ld.const.u8 	%rs93, [%rd169];
	add.s64 	%rd170, %rd151, %rd165;
	ld.const.u8 	%rs94, [%rd170];
	add.s32 	%r102, %r94, 2;
	cvt.u64.u32 	%rd171, %r102;
	add.s64 	%rd172, %rd2, %rd171;
	st.global.u8 	[%rd172], %rs94;
	st.global.u8 	[%rd172+1], %rs93;
	add.s32 	%r115, %r115, 2;
$L__BB0_9:
	and.b32  	%r103, %r19, 1;
	setp.eq.b32 	%p81, %r103, 1;
	not.pred 	%p82, %p81;
	@%p82 bra 	$L__BB0_61;
	mul.wide.u32 	%rd173, %r115, 12;
	add.s64 	%rd174, %rd1, %rd173;
	ld.global.u32 	%r104, [%rd174+4];
	shl.b32 	%r105, %r104, 1;
	cvt.u64.u32 	%rd175, %r105;
	add.s64 	%rd176, %rd2, %rd175;
	ld.global.u8 	%r106, [%rd176];
	ld.global.u32 	%r107, [%rd174+8];
	shl.b32 	%r108, %r107, 1;
	cvt.u64.u32 	%rd177, %r108;
	add.s64 	%rd178, %rd2, %rd177;
	ld.global.u8 	%rd179, [%rd178];
	ld.global.u8 	%r109, [%rd176+1];
	ld.global.u8 	%rd180, [%rd178+1];
	ld.global.u8 	%r110, [%rd174];
	mul.wide.u32 	%rd181, %r110, 16;
	mul.wide.u32 	%rd182, %r106, 4;
	or.b64  	%rd183, %rd182, %rd179;
	or.b64  	%rd184, %rd183, %rd181;
	mul.wide.u32 	%rd185, %r109, 4;
	or.b64  	%rd186, %rd185, %rd180;
	or.b64  	%rd187, %rd186, %rd181;
	mov.u64 	%rd188, gate_eval_lut;
	add.s64 	%rd189, %rd188, %rd187;
	ld.const.u8 	%rs95, [%rd189];
	add.s64 	%rd190, %rd188, %rd184;
	ld.const.u8 	%rs96, [%rd190];
	shl.b32 	%r111, %r115, 1;
	cvt.u64.u32 	%rd191, %r111;
	add.s64 	%rd192, %rd2, %rd191;
	st.global.u8 	[%rd192], %rs96;
	st.global.u8 	[%rd192+1], %rs95;
	bra.uni 	$L__BB0_61;
$L__BB0_11:
	setp.eq.s32 	%p10, %r19, 1;
	mov.b32 	%r118, 0;
	@%p10 bra 	$L__BB0_44;
	and.b32  	%r118, %r19, -2;
	neg.s32 	%r117, %r118;
	add.s64 	%rd194, %rd1, 12;
	mov.b32 	%r116, 0;
	mov.u64 	%rd24, gate_eval_lut;
$L__BB0_13:
	ld.global.u32 	%r28, [%rd194+-8];
	shl.b32 	%r29, %r28, 1;
	cvt.u64.u32 	%rd14, %r29;
	add.s64 	%rd15, %rd2, %rd14;
	ld.global.u8 	%rs1, [%rd15];
	ld.global.u32 	%r30, [%rd194+-4];
	shl.b32 	%r31, %r30, 1;
	cvt.u64.u32 	%rd16, %r31;
	add.s64 	%rd17, %rd2, %rd16;
	ld.global.u8 	%rs2, [%rd17];
	ld.global.u8 	%rs3, [%rd15+1];
	ld.global.u8 	%rs4, [%rd17+1];
	ld.global.u8 	%rs5, [%rd194+-12];
	cvt.u32.u16 	%r32, %rs5;
	mul.wide.u32 	%rd18, %r32, 16;
	cvt.u32.u16 	%r33, %rs1;
	and.b32  	%r34, %r33, 255;
	mul.wide.u32 	%rd19, %r34, 4;
	cvt.u64.u16 	%rd20, %rs2;
	and.b64  	%rd21, %rd20, 255;
	or.b64  	%rd22, %rd19, %rd21;
	or.b64  	%rd23, %rd22, %rd18;
	add.s64 	%rd25, %rd24, %rd23;
	ld.const.u8 	%rs6, [%rd25];
	cvt.u32.u16 	%r35, %rs3;
	and.b32  	%r36, %r35, 255;
	mul.wide.u32 	%rd26, %r36, 4;
	cvt.u64.u16 	%rd27, %rs4;
	and.b64  	%rd28, %rd27, 255;
	or.b64  	%rd29, %rd26, %rd28;
	or.b64  	%rd30, %rd29, %rd18;
	add.s64 	%rd31, %rd24, %rd30;
	ld.const.u8 	%rs97, [%rd31];
	shl.b16 	%rs32, %rs1, 6;
	shl.b16 	%rs33, %rs2, 4;
	or.b16  	%rs34, %rs33, %rs32;
	shl.b16 	%rs35, %rs3, 2;
	or.b16  	%rs36, %rs34, %rs35;
	or.b16  	%rs8, %rs36, %rs4;
	setp.gt.u16 	%p12, %rs5, 1;
	mov.pred 	%p11, 0;
	mov.pred 	%p83, %p11;
	@%p12 bra 	$L__BB0_18;
	and.b16  	%rs37, %rs8, 255;
	mov.pred 	%p83, -1;
	add.s16 	%rs38, %rs37, -194;
	setp.lt.u16 	%p14, %rs38, 2;
	@%p14 bra 	$L__BB0_18;
	setp.eq.s16 	%p15, %rs37, 56;
	@%p15 bra 	$L__BB0_18;
	setp.eq.s16 	%p16, %rs37, 60;
	@%p16 bra 	$L__BB0_18;
	mov.pred 	%p83, %p11;
$L__BB0_18:
	and.b16  	%rs39, %rs5, 254;
	setp.ne.s16 	%p19, %rs39, 2;
	mov.pred 	%p18, 0;
	mov.pred 	%p84, %p18;
	@%p19 bra 	$L__BB0_25;
	and.b16  	%rs40, %rs8, 255;
	mov.pred 	%p84, -1;
	setp.gt.s16 	%p21, %rs40, 194;
	@%p21 bra 	$L__BB0_22;
	setp.eq.s16 	%p24, %rs40, 60;
	@%p24 bra 	$L__BB0_25;
	setp.eq.s16 	%p25, %rs40, 62;
	@%p25 bra 	$L__BB0_25;
	bra.uni 	$L__BB0_24;
$L__BB0_22:
	setp.eq.s16 	%p22, %rs40, 195;
	@%p22 bra 	$L__BB0_25;
	setp.eq.s16 	%p23, %rs40, 203;
	@%p23 bra 	$L__BB0_25;
$L__BB0_24:
	mov.pred 	%p84, %p18;
$L__BB0_25:
	setp.lt.u16 	%p27, %rs5, 6;
	@%p27 bra 	$L__BB0_28;
	setp.ne.s16 	%p28, %rs6, %rs97;
	setp.eq.s16 	%p29, %rs1, %rs3;
	or.pred  	%p30, %p29, %p28;
	@%p30 bra 	$L__BB0_28;
	setp.eq.s16 	%p31, %rs2, %rs4;
	selp.b16 	%rs97, %rs6, 2, %p31;
$L__BB0_28:
	selp.b16 	%rs47, 2, %rs97, %p84;
	selp.b16 	%rs48, 2, %rs47, %p83;
	cvt.u64.u32 	%rd32, %r116;
	add.s64 	%rd8, %rd2, %rd32;
	st.global.u8 	[%rd8], %rs6;
	st.global.u8 	[%rd8+1], %rs48;
	ld.global.u32 	%r37, [%rd194+4];
	shl.b32 	%r38, %r37, 1;
	cvt.u64.u32 	%rd33, %r38;
	add.s64 	%rd34, %rd2, %rd33;
	ld.global.u8 	%rs11, [%rd34];
	ld.global.u32 	%r39, [%rd194+8];
	shl.b32 	%r40, %r39, 1;
	cvt.u64.u32 	%rd35, %r40;
	add.s64 	%rd36, %rd2, %rd35;
	ld.global.u8 	%rs12, [%rd36];
	ld.global.u8 	%rs13, [%rd34+1];
	ld.global.u8 	%rs14, [%rd36+1];
	ld.global.u8 	%rs15, [%rd194];
	cvt.u32.u16 	%r41, %rs15;
	mul.wide.u32 	%rd37, %r41, 16;
	cvt.u32.u16 	%r42, %rs11;
	and.b32  	%r43, %r42, 255;
	mul.wide.u32 	%rd38, %r43, 4;
	cvt.u64.u16 	%rd39, %rs12;
	and.b64  	%rd40, %rd39, 255;
	or.b64  	%rd41, %rd38, %rd40;
	or.b64  	%rd42, %rd41, %rd37;
	add.s64 	%rd44, %rd24, %rd42;
	ld.const.u8 	%rs16, [%rd44];
	cvt.u32.u16 	%r44, %rs13;
	and.b32  	%r45, %r44, 255;
	mul.wide.u32 	%rd45, %r45, 4;
	cvt.u64.u16 	%rd46, %rs14;
	and.b64  	%rd47, %rd46, 255;
	or.b64  	%rd48, %rd45, %rd47;
	or.b64  	%rd49, %rd48, %rd37;
	add.s64 	%rd50, %rd24, %rd49;
	ld.const.u8 	%rs98, [%rd50];
	shl.b16 	%rs49, %rs11, 6;
	shl.b16 	%rs50, %rs12, 4;
	or.b16  	%rs51, %rs50, %rs49;
	shl.b16 	%rs52, %rs13, 2;
	or.b16  	%rs53, %rs51, %rs52;
	or.b16  	%rs18, %rs53, %rs14;
	setp.gt.u16 	%p33, %rs15, 1;
	mov.pred 	%p32, 0;
	mov.pred 	%p85, %p32;
	@%p33 bra 	$L__BB0_33;
	and.b16  	%rs54, %rs18, 255;
	mov.pred 	%p85, -1;
	add.s16 	%rs55, %rs54, -194;
	setp.lt.u16 	%p35, %rs55, 2;
	@%p35 bra 	$L__BB0_33;
	setp.eq.s16 	%p36, %rs54, 56;
	@%p36 bra 	$L__BB0_33;
	setp.eq.s16 	%p37, %rs54, 60;
	@%p37 bra 	$L__BB0_33;
	mov.pred 	%p85, %p32;
$L__BB0_33:
	and.b16  	%rs56, %rs15, 254;
	setp.ne.s16 	%p40, %rs56, 2;
	mov.pred 	%p39, 0;
	mov.pred 	%p86, %p39;
	@%p40 bra 	$L__BB0_40;
	and.b16  	%rs57, %rs18, 255;
	mov.pred 	%p86, -1;
	setp.gt.s16 	%p42, %rs57, 194;
	@%p42 bra 	$L__BB0_37;
	setp.eq.s16 	%p45, %rs57, 60;
	@%p45 bra 	$L__BB0_40;
	setp.eq.s16 	%p46, %rs57, 62;
	@%p46 bra 	$L__BB0_40;
	bra.uni 	$L__BB0_39;
$L__BB0_37:
	setp.eq.s16 	%p43, %rs57, 195;
	@%p43 bra 	$L__BB0_40;
	setp.eq.s16 	%p44, %rs57, 203;
	@%p44 bra 	$L__BB0_40;
$L__BB0_39:
	mov.pred 	%p86, %p39;
$L__BB0_40:
	setp.lt.u16 	%p48, %rs15, 6;
	@%p48 bra 	$L__BB0_43;
	setp.ne.s16 	%p49, %rs16, %rs98;
	setp.eq.s16 	%p50, %rs11, %rs13;
	or.pred  	%p51, %p50, %p49;
	@%p51 bra 	$L__BB0_43;
	setp.eq.s16 	%p52, %rs12, %rs14;
	selp.b16 	%rs98, %rs16, 2, %p52;
$L__BB0_43:
	selp.b16 	%rs64, 2, %rs98, %p86;
	selp.b16 	%rs65, 2, %rs64, %p85;
	st.global.u8 	[%rd8+2], %rs16;
	st.global.u8 	[%rd8+3], %rs65;
	add.s32 	%r117, %r117, 2;
	add.s32 	%r116, %r116, 4;
	add.s64 	%rd194, %rd194, 24;
	setp.ne.s32 	%p53, %r117, 0;
	@%p53 bra 	$L__BB0_13;
$L__BB0_44:
	and.b32  	%r46, %r19, 1;
	setp.eq.b32 	%p54, %r46, 1;
	not.pred 	%p55, %p54;
	@%p55 bra 	$L__BB0_61;
	mul.wide.u32 	%rd51, %r118, 12;
	add.s64 	%rd52, %rd1, %rd51;
	ld.global.u32 	%r47, [%rd52+4];
	shl.b32 	%r48, %r47, 1;
	cvt.u64.u32 	%rd53, %r48;
	add.s64 	%rd54, %rd2, %rd53;
	ld.global.u8 	%rs21, [%rd54];
	ld.global.u32 	%r49, [%rd52+8];
	shl.b32 	%r50, %r49, 1;
	cvt.u64.u32 	%rd55, %r50;
	add.s64 	%rd56, %rd2, %rd55;
	ld.global.u8 	%rs22, [%rd56];
	ld.global.u8 	%rs23, [%rd54+1];
	ld.global.u8 	%rs24, [%rd56+1];
	ld.global.u8 	%rs25, [%rd52];
	cvt.u32.u16 	%r51, %rs25;
	mul.wide.u32 	%rd57, %r51, 16;
	cvt.u32.u16 	%r52, %rs21;
	and.b32  	%r53, %r52, 255;
	mul.wide.u32 	%rd58, %r53, 4;
	cvt.u64.u16 	%rd59, %rs22;
	and.b64  	%rd60, %rd59, 255;
	or.b64  	%rd61, %rd58, %rd60;
	or.b64  	%rd62, %rd61, %rd57;
	mov.u64 	%rd63, gate_eval_lut;
	add.s64 	%rd64, %rd63, %rd62;
	ld.const.u8 	%rs26, [%rd64];
	cvt.u32.u16 	%r54, %rs23;
	and.b32  	%r55, %r54, 255;
	mul.wide.u32 	%rd65, %r55, 4;
	cvt.u64.u16 	%rd66, %rs24;
	and.b64  	%rd67, %rd66, 255;
	or.b64  	%rd68, %rd65, %rd67;
	or.b64  	%rd69, %rd68, %rd57;
	add.s64 	%rd70, %rd63, %rd69;
	ld.const.u8 	%rs99, [%rd70];
	shl.b16 	%rs66, %rs21, 6;
	shl.b16 	%rs67, %rs22, 4;
	or.b16  	%rs68, %rs67, %rs66;
	shl.b16 	%rs69, %rs23, 2;
	or.b16  	%rs70, %rs68, %rs69;
	or.b16  	%rs28, %rs70, %rs24;
	setp.gt.u16 	%p57, %rs25, 1;
	mov.pred 	%p56, 0;
	mov.pred 	%p87, %p56;
	@%p57 bra 	$L__BB0_50;
	and.b16  	%rs71, %rs28, 255;
	mov.pred 	%p87, -1;
	add.s16 	%rs72, %rs71, -194;
	setp.lt.u16 	%p59, %rs72, 2;
	@%p59 bra 	$L__BB0_50;
	setp.eq.s16 	%p60, %rs71, 56;
	@%p60 bra 	$L__BB0_50;
	setp.eq.s16 	%p61, %rs71, 60;
	@%p61 bra 	$L__BB0_50;
	mov.pred 	%p87, %p56;
$L__BB0_50:
	and.b16  	%rs73, %rs25, 254;
	setp.ne.s16 	%p64, %rs73, 2;
	mov.pred 	%p63, 0;
	mov.pred 	%p88, %p63;
	@%p64 bra 	$L__BB0_57;
	and.b16  	%rs74, %rs28, 255;
	mov.pred 	%p88, -1;
	setp.gt.s16 	%p66, %rs74, 194;
	@%p66 bra 	$L__BB0_54;
	setp.eq.s16 	%p69, %rs74, 60;
	@%p69 bra 	$L__BB0_57;
	setp.eq.s16 	%p70, %rs74, 62;
	@%p70 bra 	$L__BB0_57;
	bra.uni 	$L__BB0_56;
$L__BB0_54:
	setp.eq.s16 	%p67, %rs74, 195;
	@%p67 bra 	$L__BB0_57;
	setp.eq.s16 	%p68, %rs74, 203;
	@%p68 bra 	$L__BB0_57;
$L__BB0_56:
	mov.pred 	%p88, %p63;
$L__BB0_57:
	setp.lt.u16 	%p72, %rs25, 6;
	@%p72 bra 	$L__BB0_60;
	setp.ne.s16 	%p73, %rs26, %rs99;
	setp.eq.s16 	%p74, %rs21, %rs23;
	or.pred  	%p75, %p74, %p73;
	@%p75 bra 	$L__BB0_60;
	setp.eq.s16 	%p76, %rs22, %rs24;
	selp.b16 	%rs99, %rs26, 2, %p76;
$L__BB0_60:
	selp.b16 	%rs81, 2, %rs99, %p88;
	selp.b16 	%rs82, 2, %rs81, %p87;
	shl.b32 	%r56, %r118, 1;
	cvt.u64.u32 	%rd71, %r56;
	add.s64 	%rd72, %rd2, %rd71;
	st.global.u8 	[%rd72], %rs26;
	st.global.u8 	[%rd72+1], %rs82;
$L__BB0_61:
	ret;

}
	// .globl	_Z28cuda_check_fault_activationsP4GatePhjjS1_j
.visible .entry _Z28cuda_check_fault_activationsP4GatePhjjS1_j(
	.param .u64 .ptr .align 1 _Z28cuda_check_fault_activationsP4GatePhjjS1_j_param_0,
	.param .u64 .ptr .align 1 _Z28cuda_check_fault_activationsP4GatePhjjS1_j_param_1,
	.param .u32 _Z28cuda_check_fault_activationsP4GatePhjjS1_j_param_2,
	.param .u32 _Z28cuda_check_fault_activationsP4GatePhjjS1_j_param_3,
	.param .u64 .ptr .align 1 _Z28cuda_check_fault_activationsP4GatePhjjS1_j_param_4,
	.param .u32 _Z28cuda_check_fault_activationsP4GatePhjjS1_j_param_5
)
{
	.reg .pred 	%p<63>;
	.reg .b16 	%rs<46>;
	.reg .b32 	%r<100>;
	.reg .b64 	%rd<31>;

	ld.param.u64 	%rd4, [_Z28cuda_check_fault_activationsP4GatePhjjS1_j_param_1];
	ld.param.u32 	%r45, [_Z28cuda_check_fault_activationsP4GatePhjjS1_j_param_2];
	ld.param.u32 	%r46, [_Z28cuda_check_fault_activationsP4GatePhjjS1_j_param_3];
	ld.param.u64 	%rd5, [_Z28cuda_check_fault_activationsP4GatePhjjS1_j_param_4];
	ld.param.u32 	%r47, [_Z28cuda_check_fault_activationsP4GatePhjjS1_j_param_5];
	cvta.to.global.u64 	%rd1, %rd5;
	cvta.to.global.u64 	%rd2, %rd4;
	mov.u32 	%r48, %ctaid.x;
	shl.b32 	%r49, %r48, 9;
	mov.u32 	%r1, %tid.x;
	add.s32 	%r2, %r49, %r1;
	setp.ge.u32 	%p1, %r2, %r47;
	setp.eq.s32 	%p2, %r46, 0;
	or.pred  	%p3, %p1, %p2;
	@%p3 bra 	$L__BB1_22;
	and.b32  	%r3, %r1, 1;
	and.b32  	%r51, %r2, -2;
	cvt.u64.u32 	%rd3, %r51;
	mul.lo.s32 	%r4, %r46, %r2;
	and.b32  	%r5, %r46, 3;
	setp.lt.u32 	%p4, %r46, 4;
	mov.b32 	%r95, 0;
	@%p4 bra 	$L__BB1_16;
	and.b32  	%r95, %r46, -4;
	neg.s32 	%r90, %r95;
	add.s32 	%r89, %r4, 3;
	shl.b32 	%r9, %r45, 2;
	shl.b32 	%r87, %r45, 1;
	mul.lo.s32 	%r86, %r45, 3;
	mov.b32 	%r85, 0;
	mov.u32 	%r88, %r45;
$L__BB1_3:
	setp.ne.s32 	%p5, %r3, 0;
	cvt.u64.u32 	%rd6, %r85;
	add.s64 	%rd7, %rd6, %rd3;
	add.s64 	%rd8, %rd2, %rd7;
	ld.global.u8 	%rs11, [%rd8];
	ld.global.u8 	%rs13, [%rd8+1];
	setp.eq.s16 	%p6, %rs11, 0;
	setp.eq.s16 	%p7, %rs13, 3;
	and.pred  	%p8, %p6, %p7;
	and.pred  	%p9, %p8, %p5;
	mov.b32 	%r91, 1;
	@%p9 bra 	$L__BB1_6;
	setp.eq.s32 	%p10, %r3, 0;
	setp.eq.s16 	%p11, %rs11, 3;
	and.pred  	%p12, %p10, %p11;
	setp.eq.s16 	%p13, %rs13, 0;
	and.pred  	%p14, %p12, %p13;
	@%p14 bra 	$L__BB1_6;
	setp.eq.s16 	%p15, %rs13, 2;
	selp.u32 	%r91, 1, 0, %p15;
$L__BB1_6:
	setp.ne.s32 	%p16, %r3, 0;
	add.s32 	%r20, %r89, -2;
	add.s32 	%r56, %r89, -3;
	shr.u32 	%r57, %r56, 5;
	mul.wide.u32 	%rd9, %r57, 4;
	add.s64 	%rd10, %rd1, %rd9;
	and.b32  	%r58, %r56, 31;
	shl.b32 	%r59, %r91, %r58;
	atom.global.or.b32 	%r60, [%rd10], %r59;
	cvt.u64.u32 	%rd11, %r88;
	add.s64 	%rd12, %rd11, %rd3;
	add.s64 	%rd13, %rd2, %rd12;
	ld.global.u8 	%rs18, [%rd13];
	ld.global.u8 	%rs20, [%rd13+1];
	setp.eq.s16 	%p17, %rs18, 0;
	setp.eq.s16 	%p18, %rs20, 3;
	and.pred  	%p19, %p17, %p18;
	and.pred  	%p20, %p19, %p16;
	mov.b32 	%r92, 1;
	@%p20 bra 	$L__BB1_9;
	setp.eq.s32 	%p21, %r3, 0;
	setp.eq.s16 	%p22, %rs18, 3;
	and.pred  	%p23, %p21, %p22;
	setp.eq.s16 	%p24, %rs20, 0;
	and.pred  	%p25, %p23, %p24;
	@%p25 bra 	$L__BB1_9;
	setp.eq.s16 	%p26, %rs20, 2;
	selp.u32 	%r92, 1, 0, %p26;
$L__BB1_9:
	setp.ne.s32 	%p27, %r3, 0;
	shr.u32 	%r63, %r20, 5;
	mul.wide.u32 	%rd14, %r63, 4;
	add.s64 	%rd15, %rd1, %rd14;
	and.b32  	%r64, %r20, 31;
	shl.b32 	%r65, %r92, %r64;
	atom.global.or.b32 	%r66, [%rd15], %r65;
	cvt.u64.u32 	%rd16, %r87;
	add.s64 	%rd17, %rd16, %rd3;
	add.s64 	%rd18, %rd2, %rd17;
	ld.global.u8 	%rs25, [%rd18];
	ld.global.u8 	%rs27, [%rd18+1];
	setp.eq.s16 	%p28, %rs25, 0;
	setp.eq.s16 	%p29, %rs27, 3;
	and.pred  	%p30, %p28, %p29;
	and.pred  	%p31, %p30, %p27;
	mov.b32 	%r93, 1;
	@%p31 bra 	$L__BB1_12;
	setp.eq.s32 	%p32, %r3, 0;
	setp.eq.s16 	%p33, %rs25, 3;
	and.pred  	%p34, %p32, %p33;
	setp.eq.s16 	%p35, %rs27, 0;
	and.pred  	%p36, %p34, %p35;
	@%p36 bra 	$L__BB1_12;
	setp.eq.s16 	%p37, %rs27, 2;
	selp.u32 	%r93, 1, 0, %p37;
$L__BB1_12:
	setp.ne.s32 	%p38, %r3, 0;
	add.s32 	%r69, %r20, 1;
	shr.u32 	%r70, %r69, 5;
	mul.wide.u32 	%rd19, %r70, 4;
	add.s64 	%rd20, %rd1, %rd19;
	and.b32  	%r71, %r69, 31;
	shl.b32 	%r72, %r93, %r71;
	atom.global.or.b32 	%r73, [%rd20], %r72;
	cvt.u64.u32 	%rd21, %r86;
	add.s64 	%rd22, %rd21, %rd3;
	add.s64 	%rd23, %rd2, %rd22;
	ld.global.u8 	%rs32, [%rd23];
	ld.global.u8 	%rs34, [%rd23+1];
	setp.eq.s16 	%p39, %rs32, 0;
	setp.eq.s16 	%p40, %rs34, 3;
	and.pred  	%p41, %p39, %p40;
	and.pred  	%p42, %p41, %p38;
	mov.b32 	%r94, 1;
	@%p42 bra 	$L__BB1_15;
	setp.eq.s32 	%p43, %r3, 0;
	setp.eq.s16 	%p44, %rs32, 3;
	and.pred  	%p45, %p43, %p44;
	setp.eq.s16 	%p46, %rs34, 0;
	and.pred  	%p47, %p45, %p46;
	@%p47 bra 	$L__BB1_15;
	setp.eq.s16 	%p48, %rs34, 2;
	selp.u32 	%r94, 1, 0, %p48;
$L__BB1_15:
	shr.u32 	%r75, %r89, 5;
	mul.wide.u32 	%rd24, %r75, 4;
	add.s64 	%rd25, %rd1, %rd24;
	and.b32  	%r76, %r89, 31;
	shl.b32 	%r77, %r94, %r76;
	atom.global.or.b32 	%r78, [%rd25], %r77;
	add.s32 	%r90, %r90, 4;
	add.s32 	%r89, %r89, 4;
	add.s32 	%r88, %r88, %r9;
	add.s32 	%r87, %r87, %r9;
	add.s32 	%r86, %r86, %r9;
	add.s32 	%r85, %r85, %r9;
	setp.ne.s32 	%p49, %r90, 0;
	@%p49 bra 	$L__BB1_3;
$L__BB1_16:
	setp.eq.s32 	%p50, %r5, 0;
	@%p50 bra 	$L__BB1_22;
	add.s32 	%r98, %r95, %r4;
	mul.lo.s32 	%r97, %r95, %r45;
	neg.s32 	%r96, %r5;
$L__BB1_18:
	.pragma "nounroll";
	setp.ne.s32 	%p51, %r3, 0;
	cvt.u64.u32 	%rd26, %r97;
	add.s64 	%rd27, %rd26, %rd3;
	add.s64 	%rd28, %rd2, %rd27;
	ld.global.u8 	%rs39, [%rd28];
	ld.global.u8 	%rs41, [%rd28+1];
	setp.eq.s16 	%p52, %rs39, 0;
	setp.eq.s16 	%p53, %rs41, 3;
	and.pred  	%p54, %p52, %p53;
	and.pred  	%p55, %p54, %p51;
	mov.b32 	%r99, 1;
	@%p55 bra 	$L__BB1_21;
	setp.eq.s32 	%p56, %r3, 0;
	setp.eq.s16 	%p57, %rs39, 3;
	and.pred  	%p58, %p56, %p57;
	setp.eq.s16 	%p59, %rs41, 0;
	and.pred  	%p60, %p58, %p59;
	@%p60 bra 	$L__BB1_21;
	setp.eq.s16 	%p61, %rs41, 2;
	selp.u32 	%r99, 1, 0, %p61;
$L__BB1_21:
	shr.u32 	%r81, %r98, 5;
	mul.wide.u32 	%rd29, %r81, 4;
	add.s64 	%rd30, %rd1, %rd29;
	and.b32  	%r82, %r98, 31;
	shl.b32 	%r83, %r99, %r82;
	atom.global.or.b32 	%r84, [%rd30], %r83;
	add.s32 	%r98, %r98, 1;
	add.s32 	%r97, %r97, %r45;
	add.s32 	%r96, %r96, 1;
	setp.ne.s32 	%p62, %r96, 0;
	@%p62 bra 	$L__BB1_18;
$L__BB1_22:
	ret;

}
	// .globl	_Z21cuda_faulty_fault_simP4GatejPhjjjPjS1_jjjh
.visible .entry _Z21cuda_faulty_fault_simP4GatejPhjjjPjS1_jjjh(
	.param .u64 .ptr .align 1 _Z21cuda_faulty_fault_simP4GatejPhjjjPjS1_jjjh_param_0,
	.param .u32 _Z21cuda_faulty_fault_simP4GatejPhjjjPjS1_jjjh_param_1,
	.param .u64 .ptr .align 1 _Z21cuda_faulty_fault_simP4GatejPhjjjPjS1_jjjh_param_2,
	.param .u32 _Z21cuda_faulty_fault_simP4GatejPhjjjPjS1_jjjh_param_3,
	.param .u32 _Z21cuda_faulty_fault_simP4GatejPhjjjPjS1_jjjh_param_4,
	.param .u32 _Z21cuda_faulty_fault_simP4GatejPhjjjPjS1_jjjh_param_5,
	.param .u64 .ptr .align 1 _Z21cuda_faulty_fault_simP4GatejPhjjjPjS1_jjjh_param_6,
	.param .u64 .ptr .align 1 _Z21cuda_faulty_fault_simP4GatejPhjjjPjS1_jjjh_param_7,
	.param .u32 _Z21cuda_faulty_fault_simP4GatejPhjjjPjS1_jjjh_param_8,
	.param .u32 _Z21cuda_faulty_fault_simP4GatejPhjjjPjS1_jjjh_param_9,
	.param .u32 _Z21cuda_faulty_fault_simP4GatejPhjjjPjS1_jjjh_param_10,
	.param .u8 _Z21cuda_faulty_fault_simP4GatejPhjjjPjS1_jjjh_param_11
)
{
	.reg .pred 	%p<106>;
	.reg .b16 	%rs<162>;
	.reg .b32 	%r<113>;
	.reg .b64 	%rd<139>;

	ld.param.u64 	%rd9, [_Z21cuda_faulty_fault_simP4GatejPhjjjPjS1_jjjh_param_0];
	ld.param.u32 	%r25, [_Z21cuda_faulty_fault_simP4GatejPhjjjPjS1_jjjh_param_1];
	ld.param.u64 	%rd6, [_Z21cuda_faulty_fault_simP4GatejPhjjjPjS1_jjjh_param_2];
	ld.param.u32 	%r26, [_Z21cuda_faulty_fault_simP4GatejPhjjjPjS1_jjjh_param_3];
	ld.param.u32 	%r31, [_Z21cuda_faulty_fault_simP4GatejPhjjjPjS1_jjjh_param_4];
	ld.param.u32 	%r27, [_Z21cuda_faulty_fault_simP4GatejPhjjjPjS1_jjjh_param_5];
	ld.param.u64 	%rd7, [_Z21cuda_faulty_fault_simP4GatejPhjjjPjS1_jjjh_param_6];
	ld.param.u64 	%rd8, [_Z21cuda_faulty_fault_simP4GatejPhjjjPjS1_jjjh_param_7];
	ld.param.u32 	%r28, [_Z21cuda_faulty_fault_simP4GatejPhjjjPjS1_jjjh_param_8];
	ld.param.u32 	%r29, [_Z21cuda_faulty_fault_simP4GatejPhjjjPjS1_jjjh_param_9];
	ld.param.u32 	%r30, [_Z21cuda_faulty_fault_simP4GatejPhjjjPjS1_jjjh_param_10];
	ld.param.u8 	%rs46, [_Z21cuda_faulty_fault_simP4GatejPhjjjPjS1_jjjh_param_11];
	cvta.to.global.u64 	%rd1, %rd9;
	mov.u32 	%r32, %ctaid.x;
	shl.b32 	%r33, %r32, 9;
	mov.u32 	%r34, %tid.x;
	add.s32 	%r1, %r33, %r34;
	setp.ge.u32 	%p8, %r1, %r31;
	@%p8 bra 	$L__BB2_62;
	cvta.to.global.u64 	%rd10, %rd7;
	cvta.to.global.u64 	%rd11, %rd6;
	add.s32 	%r35, %r27, %r1;
	mul.wide.u32 	%rd12, %r35, 4;
	add.s64 	%rd13, %rd10, %rd12;
	ld.global.u32 	%r2, [%rd13];
	mul.lo.s32 	%r36, %r2, %r26;
	cvt.u64.u32 	%rd14, %r36;
	add.s64 	%rd2, %rd11, %rd14;
	shr.u32 	%r3, %r30, 1;
	setp.eq.s16 	%p9, %rs46, 0;
	@%p9 bra 	$L__BB2_3;
	and.b32  	%r37, %r30, -2;
	cvt.u64.u32 	%rd15, %r37;
	add.s64 	%rd16, %rd2, %rd15;
	mov.b16 	%rs47, 1;
	st.global.u8 	[%rd16+1], %rs47;
	bra.uni 	$L__BB2_4;
$L__BB2_3:
	and.b32  	%r38, %r30, -2;
	cvt.u64.u32 	%rd17, %r38;
	add.s64 	%rd18, %rd2, %rd17;
	ld.global.u8 	%rs48, [%rd18];
	st.global.u8 	[%rd18+1], %rs48;
$L__BB2_4:
	mul.wide.u32 	%rd19, %r3, 12;
	add.s64 	%rd20, %rd1, %rd19;
	add.s64 	%rd3, %rd20, 1;
	ld.global.u8 	%rs49, [%rd20+1];
	setp.ne.s16 	%p10, %rs49, 0;
	selp.u16 	%rs161, 1, 0, %p10;
	add.s32 	%r105, %r3, 1;
	setp.ge.u32 	%p11, %r105, %r25;
	@%p11 bra 	$L__BB2_61;
	setp.ne.s16 	%p12, %rs46, 0;
	@%p12 bra 	$L__BB2_11;
	sub.s32 	%r71, %r3, %r25;
	and.b32  	%r72, %r71, 1;
	setp.eq.b32 	%p91, %r72, 1;
	@%p91 bra 	$L__BB2_8;
	ld.global.v2.u8 	{%rs118, %rs119}, [%rd3+11];
	ld.global.u32 	%r73, [%rd3+15];
	ld.global.u32 	%r74, [%rd3+19];
	shl.b32 	%r75, %r105, 1;
	cvt.u64.u32 	%rd81, %r75;
	add.s64 	%rd82, %rd2, %rd81;
	ld.global.u8 	%rs120, [%rd82+1];
	shl.b32 	%r76, %r73, 1;
	cvt.u64.u32 	%rd83, %r76;
	add.s64 	%rd84, %rd2, %rd83;
	ld.global.u8 	%r77, [%rd84];
	shl.b32 	%r78, %r74, 1;
	cvt.u64.u32 	%rd85, %r78;
	add.s64 	%rd86, %rd2, %rd85;
	ld.global.u8 	%rd87, [%rd86];
	ld.global.u8 	%r79, [%rd84+1];
	ld.global.u8 	%rd88, [%rd86+1];
	cvt.u32.u16 	%r80, %rs118;
	mul.wide.u32 	%rd89, %r80, 16;
	mul.wide.u32 	%rd90, %r77, 4;
	or.b64  	%rd91, %rd90, %rd87;
	or.b64  	%rd92, %rd91, %rd89;
	mul.wide.u32 	%rd93, %r79, 4;
	or.b64  	%rd94, %rd93, %rd88;
	or.b64  	%rd95, %rd94, %rd89;
	mov.u64 	%rd96, gate_eval_lut;
	add.s64 	%rd97, %rd96, %rd95;
	ld.const.u8 	%rs123, [%rd97];
	add.s64 	%rd98, %rd96, %rd92;
	ld.const.u8 	%rs126, [%rd98];
	st.global.u8 	[%rd82], %rs126;
	st.global.u8 	[%rd82+1], %rs123;
	setp.ne.s16 	%p92, %rs119, 0;
	setp.ne.s16 	%p93, %rs123, %rs120;
	selp.b16 	%rs127, 1, %rs161, %p93;
	selp.b16 	%rs161, %rs127, %rs161, %p92;
	add.s32 	%r105, %r3, 2;
$L__BB2_8:
	add.s32 	%r81, %r25, -2;
	setp.eq.s32 	%p94, %r81, %r3;
	@%p94 bra 	$L__BB2_61;
	sub.s32 	%r107, %r105, %r25;
	shl.b32 	%r106, %r105, 1;
	mov.u64 	%rd116, gate_eval_lut;
$L__BB2_10:
	mul.wide.u32 	%rd99, %r105, 12;
	add.s64 	%rd100, %rd1, %rd99;
	ld.global.v2.u8 	{%rs128, %rs129}, [%rd100];
	and.b16  	%rs132, %rs129, 255;
	ld.global.u32 	%r82, [%rd100+4];
	ld.global.u32 	%r83, [%rd100+8];
	add.s32 	%r84, %r106, 2;
	cvt.u64.u32 	%rd101, %r106;
	add.s64 	%rd102, %rd2, %rd101;
	ld.global.u8 	%rs133, [%rd102+1];
	shl.b32 	%r85, %r82, 1;
	cvt.u64.u32 	%rd103, %r85;
	add.s64 	%rd104, %rd2, %rd103;
	ld.global.u8 	%r86, [%rd104];
	shl.b32 	%r87, %r83, 1;
	cvt.u64.u32 	%rd105, %r87;
	add.s64 	%rd106, %rd2, %rd105;
	ld.global.u8 	%rd107, [%rd106];
	ld.global.u8 	%r88, [%rd104+1];
	ld.global.u8 	%rd108, [%rd106+1];
	cvt.u32.u16 	%r89, %rs128;
	and.b32  	%r90, %r89, 255;
	mul.wide.u32 	%rd109, %r90, 16;
	mul.wide.u32 	%rd110, %r86, 4;
	or.b64  	%rd111, %rd110, %rd107;
	or.b64  	%rd112, %rd111, %rd109;
	mul.wide.u32 	%rd113, %r88, 4;
	or.b64  	%rd114, %rd113, %rd108;
	or.b64  	%rd115, %rd114, %rd109;
	add.s64 	%rd117, %rd116, %rd115;
	ld.const.u8 	%rs136, [%rd117];
	add.s64 	%rd118, %rd116, %rd112;
	ld.const.u8 	%rs139, [%rd118];
	st.global.u8 	[%rd102], %rs139;
	st.global.u8 	[%rd102+1], %rs136;
	setp.ne.s16 	%p95, %rs132, 0;
	setp.ne.s16 	%p96, %rs136, %rs133;
	ld.global.v2.u8 	{%rs140, %rs141}, [%rd100+12];
	ld.global.u32 	%r91, [%rd100+16];
	ld.global.u32 	%r92, [%rd100+20];
	cvt.u64.u32 	%rd119, %r84;
	add.s64 	%rd120, %rd2, %rd119;
	ld.global.u8 	%rs142, [%rd120+1];
	shl.b32 	%r93, %r91, 1;
	cvt.u64.u32 	%rd121, %r93;
	add.s64 	%rd122, %rd2, %rd121;
	ld.global.u8 	%r94, [%rd122];
	shl.b32 	%r95, %r92, 1;
	cvt.u64.u32 	%rd123, %r95;
	add.s64 	%rd124, %rd2, %rd123;
	ld.global.u8 	%rd125, [%rd124];
	ld.global.u8 	%r96, [%rd122+1];
	ld.global.u8 	%rd126, [%rd124+1];
	cvt.u32.u16 	%r97, %rs140;
	mul.wide.u32 	%rd127, %r97, 16;
	mul.wide.u32 	%rd128, %r94, 4;
	or.b64  	%rd129, %rd128, %rd125;
	or.b64  	%rd130, %rd129, %rd127;
	mul.wide.u32 	%rd131, %r96, 4;
	or.b64  	%rd132, %rd131, %rd126;
	or.b64  	%rd133, %rd132, %rd127;
	add.s64 	%rd134, %rd116, %rd133;
	ld.const.u8 	%rs145, [%rd134];
	add.s64 	%rd135, %rd116, %rd130;
	ld.const.u8 	%rs148, [%rd135];
	st.global.u8 	[%rd120], %rs148;
	st.global.u8 	[%rd120+1], %rs145;
	setp.ne.s16 	%p97, %rs141, 0;
	setp.ne.s16 	%p98, %rs145, %rs142;
	selp.b16 	%rs149, 1, %rs161, %p96;
	selp.b16 	%rs150, %rs149, %rs161, %p95;
	selp.b16 	%rs151, 1, %rs150, %p98;
	selp.b16 	%rs161, %rs151, %rs150, %p97;
	add.s32 	%r105, %r105, 2;
	add.s32 	%r107, %r107, 2;
	add.s32 	%r106, %r106, 4;
	setp.eq.s32 	%p99, %r107, 0;
	@%p99 bra 	$L__BB2_61;
	bra.uni 	$L__BB2_10;
$L__BB2_11:
	sub.s32 	%r39, %r3, %r25;
	and.b32  	%r40, %r39, 1;
	setp.eq.b32 	%p13, %r40, 1;
	@%p13 bra 	$L__BB2_28;
	ld.global.v2.u8 	{%rs8, %rs7}, [%rd3+11];
	ld.global.u32 	%r41, [%rd3+15];
	ld.global.u32 	%r42, [%rd3+19];
	shl.b32 	%r43, %r105, 1;
	cvt.u64.u32 	%rd4, %r43;
	shl.b32 	%r44, %r41, 1;
	cvt.u64.u32 	%rd21, %r44;
	add.s64 	%rd22, %rd2, %rd21;
	ld.global.u8 	%rs9, [%rd22];
	shl.b32 	%r45, %r42, 1;
	cvt.u64.u32 	%rd23, %r45;
	add.s64 	%rd24, %rd2, %rd23;
	ld.global.u8 	%rs10, [%rd24];
	ld.global.u8 	%rs11, [%rd22+1];
	ld.global.u8 	%rs12, [%rd24+1];
	cvt.u32.u16 	%r46, %rs8;
	mul.wide.u32 	%rd25, %r46, 16;
	cvt.u32.u16 	%r47, %rs9;
	and.b32  	%r48, %r47, 255;
	mul.wide.u32 	%rd26, %r48, 4;
	cvt.u64.u16 	%rd27, %rs10;
	and.b64  	%rd28, %rd27, 255;
	or.b64  	%rd29, %rd26, %rd28;
	or.b64  	%rd30, %rd29, %rd25;
	mov.u64 	%rd31, gate_eval_lut;
	add.s64 	%rd32, %rd31, %rd30;
	ld.const.u8 	%rs13, [%rd32];
	cvt.u32.u16 	%r49, %rs11;
	and.b32  	%r50, %r49, 255;
	mul.wide.u32 	%rd33, %r50, 4;
	cvt.u64.u16 	%rd34, %rs12;
	and.b64  	%rd35, %rd34, 255;
	or.b64  	%rd36, %rd33, %rd35;
	or.b64  	%rd37, %rd36, %rd25;
	add.s64 	%rd38, %rd31, %rd37;
	ld.const.u8 	%rs155, [%rd38];
	shl.b16 	%rs51, %rs9, 6;
	shl.b16 	%rs52, %rs10, 4;
	or.b16  	%rs53, %rs52, %rs51;
	shl.b16 	%rs54, %rs11, 2;
	or.b16  	%rs55, %rs53, %rs54;
	or.b16  	%rs15, %rs55, %rs12;
	setp.gt.u16 	%p15, %rs8, 1;
	mov.pred 	%p14, 0;
	mov.pred 	%p100, %p14;
	@%p15 bra 	$L__BB2_17;
	and.b16  	%rs56, %rs15, 255;
	mov.pred 	%p100, -1;
	add.s16 	%rs57, %rs56, -194;
	setp.lt.u16 	%p17, %rs57, 2;
	@%p17 bra 	$L__BB2_17;
	setp.eq.s16 	%p18, %rs56, 56;
	@%p18 bra 	$L__BB2_17;
	setp.eq.s16 	%p19, %rs56, 60;
	@%p19 bra 	$L__BB2_17;
	mov.pred 	%p100, %p14;
$L__BB2_17:
	and.b16  	%rs58, %rs8, 254;
	setp.eq.s16 	%p21, %rs58, 2;
	@%p21 bra 	$L__BB2_21;
	and.b16  	%rs59, %rs8, 255;
	setp.lt.u16 	%p23, %rs59, 6;
	mov.pred 	%p101, 0;
	@%p23 bra 	$L__BB2_27;
	setp.ne.s16 	%p25, %rs13, %rs155;
	setp.eq.s16 	%p26, %rs9, %rs11;
	or.pred  	%p27, %p26, %p25;
	@%p27 bra 	$L__BB2_27;
	setp.eq.s16 	%p29, %rs10, %rs12;
	selp.b16 	%rs155, %rs13, 2, %p29;
	bra.uni 	$L__BB2_27;
$L__BB2_21:
	and.b16  	%rs66, %rs15, 255;
	mov.pred 	%p101, -1;
	setp.gt.s16 	%p31, %rs66, 194;
	@%p31 bra 	$L__BB2_24;
	setp.eq.s16 	%p34, %rs66, 60;
	@%p34 bra 	$L__BB2_27;
	setp.eq.s16 	%p35, %rs66, 62;
	@%p35 bra 	$L__BB2_27;
	bra.uni 	$L__BB2_26;
$L__BB2_24:
	setp.eq.s16 	%p32, %rs66, 195;
	@%p32 bra 	$L__BB2_27;
	setp.eq.s16 	%p33, %rs66, 203;
	@%p33 bra 	$L__BB2_27;
$L__BB2_26:
	mov.pred 	%p101, 0;
$L__BB2_27:
	add.s64 	%rd39, %rd2, %rd4;
	selp.b16 	%rs67, 2, %rs155, %p101;
	selp.b16 	%rs68, 2, %rs67, %p100;
	and.b16  	%rs70, %rs68, 255;
	st.global.u8 	[%rd39], %rs13;
	st.global.u8 	[%rd39+1], %rs68;
	and.b16  	%rs71, %rs7, 255;
	setp.ne.s16 	%p37, %rs71, 0;
	setp.eq.s16 	%p38, %rs70, 1;
	selp.b16 	%rs72, 1, %rs161, %p38;
	selp.b16 	%rs161, %rs72, %rs161, %p37;
	add.s32 	%r105, %r3, 2;
$L__BB2_28:
	add.s32 	%r51, %r25, -2;
	setp.eq.s32 	%p39, %r51, %r3;
	@%p39 bra 	$L__BB2_61;
	sub.s32 	%r111, %r105, %r25;
	shl.b32 	%r110, %r105, 1;
	mov.u64 	%rd51, gate_eval_lut;
$L__BB2_30:
	mul.wide.u32 	%rd40, %r105, 12;
	add.s64 	%rd5, %rd1, %rd40;
	ld.global.v2.u8 	{%rs23, %rs22}, [%rd5];
	ld.global.u32 	%r52, [%rd5+4];
	ld.global.u32 	%r53, [%rd5+8];
	shl.b32 	%r54, %r52, 1;
	cvt.u64.u32 	%rd41, %r54;
	add.s64 	%rd42, %rd2, %rd41;
	ld.global.u8 	%rs24, [%rd42];
	shl.b32 	%r55, %r53, 1;
	cvt.u64.u32 	%rd43, %r55;
	add.s64 	%rd44, %rd2, %rd43;
	ld.global.u8 	%rs25, [%rd44];
	ld.global.u8 	%rs26, [%rd42+1];
	ld.global.u8 	%rs27, [%rd44+1];
	cvt.u32.u16 	%r56, %rs23;
	mul.wide.u32 	%rd45, %r56, 16;
	cvt.u32.u16 	%r57, %rs24;
	and.b32  	%r58, %r57, 255;
	mul.wide.u32 	%rd46, %r58, 4;
	cvt.u64.u16 	%rd47, %rs25;
	and.b64  	%rd48, %rd47, 255;
	or.b64  	%rd49, %rd46, %rd48;
	or.b64  	%rd50, %rd49, %rd45;
	add.s64 	%rd52, %rd51, %rd50;
	ld.const.u8 	%rs28, [%rd52];
	cvt.u32.u16 	%r59, %rs26;
	and.b32  	%r60, %r59, 255;
	mul.wide.u32 	%rd53, %r60, 4;
	cvt.u64.u16 	%rd54, %rs27;
	and.b64  	%rd55, %rd54, 255;
	or.b64  	%rd56, %rd53, %rd55;
	or.b64  	%rd57, %rd56, %rd45;
	add.s64 	%rd58, %rd51, %rd57;
	ld.const.u8 	%rs159, [%rd58];
	shl.b16 	%rs73, %rs24, 6;
	shl.b16 	%rs74, %rs25, 4;
	or.b16  	%rs75, %rs74, %rs73;
	shl.b16 	%rs76, %rs26, 2;
	or.b16  	%rs77, %rs75, %rs76;
	or.b16  	%rs30, %rs77, %rs27;
	setp.gt.u16 	%p41, %rs23, 1;
	mov.pred 	%p40, 0;
	mov.pred 	%p102, %p40;
	@%p41 bra 	$L__BB2_35;
	and.b16  	%rs78, %rs30, 255;
	mov.pred 	%p102, -1;
	add.s16 	%rs79, %rs78, -194;
	setp.lt.u16 	%p43, %rs79, 2;
	@%p43 bra 	$L__BB2_35;
	setp.eq.s16 	%p44, %rs78, 56;
	@%p44 bra 	$L__BB2_35;
	setp.eq.s16 	%p45, %rs78, 60;
	@%p45 bra 	$L__BB2_35;
	mov.pred 	%p102, %p40;
$L__BB2_35:
	and.b16  	%rs80, %rs23, 254;
	setp.ne.s16 	%p47, %rs80, 2;
	@%p47 bra 	$L__BB2_42;
	and.b16  	%rs88, %rs30, 255;
	mov.pred 	%p103, -1;
	setp.gt.s16 	%p57, %rs88, 194;
	@%p57 bra 	$L__BB2_39;
	setp.eq.s16 	%p60, %rs88, 60;
	@%p60 bra 	$L__BB2_45;
	setp.eq.s16 	%p61, %rs88, 62;
	@%p61 bra 	$L__BB2_45;
	bra.uni 	$L__BB2_41;
$L__BB2_39:
	setp.eq.s16 	%p58, %rs88, 195;
	@%p58 bra 	$L__BB2_45;
	setp.eq.s16 	%p59, %rs88, 203;
	@%p59 bra 	$L__BB2_45;
$L__BB2_41:
	mov.pred 	%p103, 0;
	bra.uni 	$L__BB2_45;
$L__BB2_42:
	and.b16  	%rs81, %rs23, 255;
	setp.lt.u16 	%p49, %rs81, 6;
	mov.pred 	%p103, 0;
	@%p49 bra 	$L__BB2_45;
	setp.ne.s16 	%p51, %rs28, %rs159;
	setp.eq.s16 	%p52, %rs24, %rs26;
	or.pred  	%p53, %p52, %p51;
	@%p53 bra 	$L__BB2_45;
	setp.eq.s16 	%p55, %rs25, %rs27;
	selp.b16 	%rs159, %rs28, 2, %p55;
$L__BB2_45:
	cvt.u64.u32 	%rd59, %r110;
	add.s64 	%rd60, %rd2, %rd59;
	selp.b16 	%rs89, 2, %rs159, %p103;
	selp.b16 	%rs90, 2, %rs89, %p102;
	and.b16  	%rs92, %rs90, 255;
	st.global.u8 	[%rd60], %rs28;
	st.global.u8 	[%rd60+1], %rs90;
	and.b16  	%rs93, %rs22, 255;
	setp.ne.s16 	%p64, %rs93, 0;
	setp.eq.s16 	%p65, %rs92, 1;
	and.pred  	%p5, %p64, %p65;
	ld.global.v2.u8 	{%rs34, %rs33}, [%rd5+12];
	ld.global.u32 	%r61, [%rd5+16];
	ld.global.u32 	%r62, [%rd5+20];
	shl.b32 	%r63, %r61, 1;
	cvt.u64.u32 	%rd61, %r63;
	add.s64 	%rd62, %rd2, %rd61;
	ld.global.u8 	%rs35, [%rd62];
	shl.b32 	%r64, %r62, 1;
	cvt.u64.u32 	%rd63, %r64;
	add.s64 	%rd64, %rd2, %rd63;
	ld.global.u8 	%rs36, [%rd64];
	ld.global.u8 	%rs37, [%rd62+1];
	ld.global.u8 	%rs38, [%rd64+1];
	cvt.u32.u16 	%r65, %rs34;
	mul.wide.u32 	%rd65, %r65, 16;
	cvt.u32.u16 	%r66, %rs35;
	and.b32  	%r67, %r66, 255;
	mul.wide.u32 	%rd66, %r67, 4;
	cvt.u64.u16 	%rd67, %rs36;
	and.b64  	%rd68, %rd67, 255;
	or.b64  	%rd69, %rd66, %rd68;
	or.b64  	%rd70, %rd69, %rd65;
	add.s64 	%rd72, %rd51, %rd70;
	ld.const.u8 	%rs39, [%rd72];
	cvt.u32.u16 	%r68, %rs37;
	and.b32  	%r69, %r68, 255;
	mul.wide.u32 	%rd73, %r69, 4;
	cvt.u64.u16 	%rd74, %rs38;
	and.b64  	%rd75, %rd74, 255;
	or.b64  	%rd76, %rd73, %rd75;
	or.b64  	%rd77, %rd76, %rd65;
	add.s64 	%rd78, %rd51, %rd77;
	ld.const.u8 	%rs160, [%rd78];
	shl.b16 	%rs94, %rs35, 6;
	shl.b16 	%rs95, %rs36, 4;
	or.b16  	%rs96, %rs95, %rs94;
	shl.b16 	%rs97, %rs37, 2;
	or.b16  	%rs98, %rs96, %rs97;
	or.b16  	%rs41, %rs98, %rs38;
	setp.gt.u16 	%p66, %rs34, 1;
	mov.pred 	%p63, 0;
	mov.pred 	%p104, %p63;
	@%p66 bra 	$L__BB2_50;
	and.b16  	%rs99, %rs41, 255;
	mov.pred 	%p104, -1;
	add.s16 	%rs100, %rs99, -194;
	setp.lt.u16 	%p68, %rs100, 2;
	@%p68 bra 	$L__BB2_50;
	setp.eq.s16 	%p69, %rs99, 56;
	@%p69 bra 	$L__BB2_50;
	setp.eq.s16 	%p70, %rs99, 60;
	@%p70 bra 	$L__BB2_50;
	mov.pred 	%p104, %p63;
$L__BB2_50:
	and.b16  	%rs101, %rs34, 254;
	setp.eq.s16 	%p72, %rs101, 2;
	@%p72 bra 	$L__BB2_54;
	and.b16  	%rs102, %rs34, 255;
	setp.lt.u16 	%p74, %rs102, 6;
	mov.pred 	%p105, 0;
	@%p74 bra 	$L__BB2_60;
	setp.ne.s16 	%p76, %rs39, %rs160;
	setp.eq.s16 	%p77, %rs35, %rs37;
	or.pred  	%p78, %p77, %p76;
	@%p78 bra 	$L__BB2_60;
	setp.eq.s16 	%p80, %rs36, %rs38;
	selp.b16 	%rs160, %rs39, 2, %p80;
	bra.uni 	$L__BB2_60;
$L__BB2_54:
	and.b16  	%rs109, %rs41, 255;
	mov.pred 	%p105, -1;
	setp.gt.s16 	%p82, %rs109, 194;
	@%p82 bra 	$L__BB2_57;
	setp.eq.s16 	%p85, %rs109, 60;
	@%p85 bra 	$L__BB2_60;
	setp.eq.s16 	%p86, %rs109, 62;
	@%p86 bra 	$L__BB2_60;
	bra.uni 	$L__BB2_59;
$L__BB2_57:
	setp.eq.s16 	%p83, %rs109, 195;
	@%p83 bra 	$L__BB2_60;
	setp.eq.s16 	%p84, %rs109, 203;
	@%p84 bra 	$L__BB2_60;
$L__BB2_59:
	mov.pred 	%p105, 0;
$L__BB2_60:
	add.s32 	%r70, %r110, 2;
	cvt.u64.u32 	%rd79, %r70;
	add.s64 	%rd80, %rd2, %rd79;
	selp.b16 	%rs110, 2, %rs160, %p105;
	selp.b16 	%rs111, 2, %rs110, %p104;
	and.b16  	%rs113, %rs111, 255;
	st.global.u8 	[%rd80], %rs39;
	st.global.u8 	[%rd80+1], %rs111;
	and.b16  	%rs114, %rs33, 255;
	setp.ne.s16 	%p88, %rs114, 0;
	setp.eq.s16 	%p89, %rs113, 1;
	selp.b16 	%rs115, 1, %rs161, %p5;
	selp.b16 	%rs116, 1, %rs115, %p89;
	selp.b16 	%rs161, %rs116, %rs115, %p88;
	add.s32 	%r105, %r105, 2;
	add.s32 	%r111, %r111, 2;
	add.s32 	%r110, %r110, 4;
	setp.ne.s32 	%p90, %r111, 0;
	@%p90 bra 	$L__BB2_30;
$L__BB2_61:
	mad.lo.s32 	%r98, %r29, %r28, %r2;
	shr.u32 	%r99, %r98, 5;
	cvta.to.global.u64 	%rd136, %rd8;
	mul.wide.u32 	%rd137, %r99, 4;
	add.s64 	%rd138, %rd136, %rd137;
	cvt.u32.u16 	%r100, %rs161;
	and.b32  	%r101, %r100, 255;
	and.b32  	%r102, %r98, 31;
	shl.b32 	%r103, %r101, %r102;
	atom.global.or.b32 	%r104, [%rd138], %r103;
$L__BB2_62:
	ret;

}


// ===== COMPILED SASS (sm_100) =====

	.target	sm_100

	.elftype	@"ET_EXEC"


//--------------------- .note.nv.tkinfo           --------------------------
	.section	.note.nv.tkinfo,"",@"SHT_NOTE"
	.sectionflags	@"SHF_NOTE_NV_TKINFO"
	.tkinfo
        /*0018*/ 	.word	0x00000002
        /*0030*/ 	.string	""
        /*0030*/ 	.string	"ptxas"
        /*0030*/ 	.string	"Cuda compilation tools, release 13.0, V13.0.88"
        /*0030*/ 	.string	"Build cuda_13.0.r13.0/compiler.36424714_0"
        /*0030*/ 	.string	"-arch sm_100 -m 64 "



//--------------------- .note.nv.cuinfo           --------------------------
	.section	.note.nv.cuinfo,"",@"SHT_NOTE"
	.sectionflags	@"SHF_NOTE_NV_CUINFO"
        /*0018*/ 	.short	0x0002
        /*001a*/ 	.short	0x0064
        /*001c*/ 	.short	0x0082
	.zero		2


//--------------------- .nv.info                  --------------------------
	.section	.nv.info,"",@"SHT_CUDA_INFO"
	.align	4


	//----- nvinfo : EIATTR_REGCOUNT
	.align		4
        /*0000*/ 	.byte	0x04, 0x2f
        /*0002*/ 	.short	(.L_2 - .L_1)
	.align		4
.L_1:
        /*0004*/ 	.word	index@(_Z25cuda_fault_free_fault_simP4GatejPhjjh)
        /*0008*/ 	.word	0x0000001b


	//----- nvinfo : EIATTR_FRAME_SIZE
	.align		4
.L_2:
        /*000c*/ 	.byte	0x04, 0x11
        /*000e*/ 	.short	(.L_4 - .L_3)
	.align		4
.L_3:
        /*0010*/ 	.word	index@(_Z25cuda_fault_free_fault_simP4GatejPhjjh)
        /*0014*/ 	.word	0x00000000


	//----- nvinfo : EIATTR_REGCOUNT
	.align		4
.L_4:
        /*0018*/ 	.byte	0x04, 0x2f
        /*001a*/ 	.short	(.L_6 - .L_5)
	.align		4
.L_5:
        /*001c*/ 	.word	index@(_Z28cuda_check_fault_activationsP4GatePhjjS1_j)
        /*0020*/ 	.word	0x00000016


	//----- nvinfo : EIATTR_FRAME_SIZE
	.align		4
.L_6:
        /*0024*/ 	.byte	0x04, 0x11
        /*0026*/ 	.short	(.L_8 - .L_7)
	.align		4
.L_7:
        /*0028*/ 	.word	index@(_Z28cuda_check_fault_activationsP4GatePhjjS1_j)
        /*002c*/ 	.word	0x00000000


	//----- nvinfo : EIATTR_REGCOUNT
	.align		4
.L_8:
        /*0030*/ 	.byte	0x04, 0x2f
        /*0032*/ 	.short	(.L_10 - .L_9)
	.align		4
.L_9:
        /*0034*/ 	.word	index@(_Z21cuda_faulty_fault_simP4GatejPhjjjPjS1_jjjh)
        /*0038*/ 	.word	0x0000001e


	//----- nvinfo : EIATTR_FRAME_SIZE
	.align		4
.L_10:
        /*003c*/ 	.byte	0x04, 0x11
        /*003e*/ 	.short	(.L_12 - .L_11)
	.align		4
.L_11:
        /*0040*/ 	.word	index@(_Z21cuda_faulty_fault_simP4GatejPhjjjPjS1_jjjh)
        /*0044*/ 	.word	0x00000000


	//----- nvinfo : EIATTR_MIN_STACK_SIZE
	.align		4
.L_12:
        /*0048*/ 	.byte	0x04, 0x12
        /*004a*/ 	.short	(.L_14 - .L_13)
	.align		4
.L_13:
        /*004c*/ 	.word	index@(_Z21cuda_faulty_fault_simP4GatejPhjjjPjS1_jjjh)
        /*0050*/ 	.word	0x00000000


	//----- nvinfo : EIATTR_MIN_STACK_SIZE
	.align		4
.L_14:
        /*0054*/ 	.byte	0x04, 0x12
        /*0056*/ 	.short	(.L_16 - .L_15)
	.align		4
.L_15:
        /*0058*/ 	.word	index@(_Z28cuda_check_fault_activationsP4GatePhjjS1_j)
        /*005c*/ 	.word	0x00000000


	//----- nvinfo : EIATTR_MIN_STACK_SIZE
	.align		4
.L_16:
        /*0060*/ 	.byte	0x04, 0x12
        /*0062*/ 	.short	(.L_18 - .L_17)
	.align		4
.L_17:
        /*0064*/ 	.word	index@(_Z25cuda_fault_free_fault_simP4GatejPhjjh)
        /*0068*/ 	.word	0x00000000
.L_18:


//--------------------- .nv.compat                --------------------------
	.section	.nv.compat,"",@"SHT_CUDA_COMPAT_INFO"
	.align	4
        /*0000*/ 	.byte	0x02, 0x09, 0x00, 0x00, 0x02, 0x02, 0x01, 0x00, 0x02, 0x05, 0x05, 0x00, 0x03, 0x07, 0x01, 0x01
        /*0010*/ 	.byte	0x02, 0x03, 0x00, 0x00, 0x02, 0x06, 0x01, 0x00, 0x04, 0x0b, 0x08, 0x00, 0x09, 0x00, 0x00, 0x00
        /*0020*/ 	.byte	0x00, 0x00, 0x00, 0x00


//--------------------- .nv.info._Z21cuda_faulty_fault_simP4GatejPhjjjPjS1_jjjh --------------------------
	.section	.nv.info._Z21cuda_faulty_fault_simP4GatejPhjjjPjS1_jjjh,"",@"SHT_CUDA_INFO"
	.sectionflags	@""
	.align	4


	//----- nvinfo : EIATTR_CUDA_API_VERSION
	.align		4
        /*0000*/ 	.byte	0x04, 0x37
        /*0002*/ 	.short	(.L_20 - .L_19)
.L_19:
        /*0004*/ 	.word	0x00000082


	//----- nvinfo : EIATTR_KPARAM_INFO
	.align		4
.L_20:
        /*0008*/ 	.byte	0x04, 0x17
        /*000a*/ 	.short	(.L_22 - .L_21)
.L_21:
        /*000c*/ 	.word	0x00000000
        /*0010*/ 	.short	0x000b
        /*0012*/ 	.short	0x0044
        /*0014*/ 	.byte	0x00, 0xf0, 0x05, 0x00


	//----- nvinfo : EIATTR_KPARAM_INFO
	.align		4
.L_22:
        /*0018*/ 	.byte	0x04, 0x17
        /*001a*/ 	.short	(.L_24 - .L_23)
.L_23:
        /*001c*/ 	.word	0x00000000
        /*0020*/ 	.short	0x000a
        /*0022*/ 	.short	0x0040
        /*0024*/ 	.byte	0x00, 0xf0, 0x11, 0x00


	//----- nvinfo : EIATTR_KPARAM_INFO
	.align		4
.L_24:
        /*0028*/ 	.byte	0x04, 0x17
        /*002a*/ 	.short	(.L_26 - .L_25)
.L_25:
        /*002c*/ 	.word	0x00000000
        /*0030*/ 	.short	0x0009
        /*0032*/ 	.short	0x003c
        /*0034*/ 	.byte	0x00, 0xf0, 0x11, 0x00


	//----- nvinfo : EIATTR_KPARAM_INFO
	.align		4
.L_26:
        /*0038*/ 	.byte	0x04, 0x17
        /*003a*/ 	.short	(.L_28 - .L_27)
.L_27:
        /*003c*/ 	.word	0x00000000
        /*0040*/ 	.short	0x0008
        /*0042*/ 	.short	0x0038
        /*0044*/ 	.byte	0x00, 0xf0, 0x11, 0x00


	//----- nvinfo : EIATTR_KPARAM_INFO
	.align		4
.L_28:
        /*0048*/ 	.byte	0x04, 0x17
        /*004a*/ 	.short	(.L_30 - .L_29)
.L_29:
        /*004c*/ 	.word	0x00000000
        /*0050*/ 	.short	0x0007
        /*0052*/ 	.short	0x0030
        /*0054*/ 	.byte	0x00, 0xf5, 0x21, 0x00


	//----- nvinfo : EIATTR_KPARAM_INFO
	.align		4
.L_30:
        /*0058*/ 	.byte	0x04, 0x17
        /*005a*/ 	.short	(.L_32 - .L_31)
.L_31:
        /*005c*/ 	.word	0x00000000
        /*0060*/ 	.short	0x0006
        /*0062*/ 	.short	0x0028
        /*0064*/ 	.byte	0x00, 0xf5, 0x21, 0x00


	//----- nvinfo : EIATTR_KPARAM_INFO
	.align		4
.L_32:
        /*0068*/ 	.byte	0x04, 0x17
        /*006a*/ 	.short	(.L_34 - .L_33)
.L_33:
        /*006c*/ 	.word	0x00000000
        /*0070*/ 	.short	0x0005
        /*0072*/ 	.short	0x0020
        /*0074*/ 	.byte	0x00, 0xf0, 0x11, 0x00


	//----- nvinfo : EIATTR_KPARAM_INFO
	.align		4
.L_34:
        /*0078*/ 	.byte	0x04, 0x17
        /*007a*/ 	.short	(.L_36 - .L_35)
.L_35:
        /*007c*/ 	.word	0x00000000
        /*0080*/ 	.short	0x0004
        /*0082*/ 	.short	0x001c
        /*0084*/ 	.byte	0x00, 0xf0, 0x11, 0x00


	//----- nvinfo : EIATTR_KPARAM_INFO
	.align		4
.L_36:
        /*0088*/ 	.byte	0x04, 0x17
        /*008a*/ 	.short	(.L_38 - .L_37)
.L_37:
        /*008c*/ 	.word	0x00000000
        /*0090*/ 	.short	0x0003
        /*0092*/ 	.short	0x0018
        /*0094*/ 	.byte	0x00, 0xf0, 0x11, 0x00


	//----- nvinfo : EIATTR_KPARAM_INFO
	.align		4
.L_38:
        /*0098*/ 	.byte	0x04, 0x17
        /*009a*/ 	.short	(.L_40 - .L_39)
.L_39:
        /*009c*/ 	.word	0x00000000
        /*00a0*/ 	.short	0x0002
        /*00a2*/ 	.short	0x0010
        /*00a4*/ 	.byte	0x00, 0xf5, 0x21, 0x00


	//----- nvinfo : EIATTR_KPARAM_INFO
	.align		4
.L_40:
        /*00a8*/ 	.byte	0x04, 0x17
        /*00aa*/ 	.short	(.L_42 - .L_41)
.L_41:
        /*00ac*/ 	.word	0x00000000
        /*00b0*/ 	.short	0x0001
        /*00b2*/ 	.short	0x0008
        /*00b4*/ 	.byte	0x00, 0xf0, 0x11, 0x00


	//----- nvinfo : EIATTR_KPARAM_INFO
	.align		4
.L_42:
        /*00b8*/ 	.byte	0x04, 0x17
        /*00ba*/ 	.short	(.L_44 - .L_43)
.L_43:
        /*00bc*/ 	.word	0x00000000
        /*00c0*/ 	.short	0x0000
        /*00c2*/ 	.short	0x0000
        /*00c4*/ 	.byte	0x00, 0xf5, 0x21, 0x00


	//----- nvinfo : EIATTR_SPARSE_MMA_MASK
	.align		4
.L_44:
        /*00c8*/ 	.byte	0x03, 0x50
        /*00ca*/ 	.short	0x0000


	//----- nvinfo : EIATTR_MAXREG_COUNT
	.align		4
        /*00cc*/ 	.byte	0x03, 0x1b
        /*00ce*/ 	.short	0x00ff


	//----- nvinfo : EIATTR_MERCURY_ISA_VERSION
	.align		4
        /*00d0*/ 	.byte	0x03, 0x5f
        /*00d2*/ 	.short	0x0101


	//----- nvinfo : EIATTR_VRC_CTA_INIT_COUNT
	.align		4
        /*00d4*/ 	.byte	0x02, 0x4a
	.zero		1
	.zero		1


	//----- nvinfo : EIATTR_EXIT_INSTR_OFFSETS
	.align		4
        /*00d8*/ 	.byte	0x04, 0x1c
        /*00da*/ 	.short	(.L_46 - .L_45)


	//   ....[0]....
.L_45:
        /*00dc*/ 	.word	0x00000060


	//   ....[1]....
        /*00e0*/ 	.word	0x00001c00


	//----- nvinfo : EIATTR_CRS_STACK_SIZE
	.align		4
.L_46:
        /*00e4*/ 	.byte	0x04, 0x1e
        /*00e6*/ 	.short	(.L_48 - .L_47)
.L_47:
        /*00e8*/ 	.word	0x00000000


	//----- nvinfo : EIATTR_CBANK_PARAM_SIZE
	.align		4
.L_48:
        /*00ec*/ 	.byte	0x03, 0x19
        /*00ee*/ 	.short	0x0045


	//----- nvinfo : EIATTR_PARAM_CBANK
	.align		4
        /*00f0*/ 	.byte	0x04, 0x0a
        /*00f2*/ 	.short	(.L_50 - .L_49)
	.align		4
.L_49:
        /*00f4*/ 	.word	index@(.nv.constant0._Z21cuda_faulty_fault_simP4GatejPhjjjPjS1_jjjh)
        /*00f8*/ 	.short	0x0380
        /*00fa*/ 	.short	0x0045


	//----- nvinfo : EIATTR_SW_WAR
	.align		4
.L_50:
        /*00fc*/ 	.byte	0x04, 0x36
        /*00fe*/ 	.short	(.L_52 - .L_51)
.L_51:
        /*0100*/ 	.word	0x00000008
.L_52:


//--------------------- .nv.info._Z28cuda_check_fault_activationsP4GatePhjjS1_j --------------------------
	.section	.nv.info._Z28cuda_check_fault_activationsP4GatePhjjS1_j,"",@"SHT_CUDA_INFO"
	.sectionflags	@""
	.align	4


	//----- nvinfo : EIATTR_CUDA_API_VERSION
	.align		4
        /*0000*/ 	.byte	0x04, 0x37
        /*0002*/ 	.short	(.L_54 - .L_53)
.L_53:
        /*0004*/ 	.word	0x00000082


	//----- nvinfo : EIATTR_KPARAM_INFO
	.align		4
.L_54:
        /*0008*/ 	.byte	0x04, 0x17
        /*000a*/ 	.short	(.L_56 - .L_55)
.L_55:
        /*000c*/ 	.word	0x00000000
        /*0010*/ 	.short	0x0005
        /*0012*/ 	.short	0x0020
        /*0014*/ 	.byte	0x00, 0xf0, 0x11, 0x00


	//----- nvinfo : EIATTR_KPARAM_INFO
	.align		4
.L_56:
        /*0018*/ 	.byte	0x04, 0x17
        /*001a*/ 	.short	(.L_58 - .L_57)
.L_57:
        /*001c*/ 	.word	0x00000000
        /*0020*/ 	.short	0x0004
        /*0022*/ 	.short	0x0018
        /*0024*/ 	.byte	0x00, 0xf5, 0x21, 0x00


	//----- nvinfo : EIATTR_KPARAM_INFO
	.align		4
.L_58:
        /*0028*/ 	.byte	0x04, 0x17
        /*002a*/ 	.short	(.L_60 - .L_59)
.L_59:
        /*002c*/ 	.word	0x00000000
        /*0030*/ 	.short	0x0003
        /*0032*/ 	.short	0x0014
        /*0034*/ 	.byte	0x00, 0xf0, 0x11, 0x00


	//----- nvinfo : EIATTR_KPARAM_INFO
	.align		4
.L_60:
        /*0038*/ 	.byte	0x04, 0x17
        /*003a*/ 	.short	(.L_62 - .L_61)
.L_61:
        /*003c*/ 	.word	0x00000000
        /*0040*/ 	.short	0x0002
        /*0042*/ 	.short	0x0010
        /*0044*/ 	.byte	0x00, 0xf0, 0x11, 0x00


	//----- nvinfo : EIATTR_KPARAM_INFO
	.align		4
.L_62:
        /*0048*/ 	.byte	0x04, 0x17
        /*004a*/ 	.short	(.L_64 - .L_63)
.L_63:
        /*004c*/ 	.word	0x00000000
        /*0050*/ 	.short	0x0001
        /*0052*/ 	.short	0x0008
        /*0054*/ 	.byte	0x00, 0xf5, 0x21, 0x00


	//----- nvinfo : EIATTR_KPARAM_INFO
	.align		4
.L_64:
        /*0058*/ 	.byte	0x04, 0x17
        /*005a*/ 	.short	(.L_66 - .L_65)
.L_65:
        /*005c*/ 	.word	0x00000000
        /*0060*/ 	.short	0x0000
        /*0062*/ 	.short	0x0000
        /*0064*/ 	.byte	0x00, 0xf5, 0x21, 0x00


	//----- nvinfo : EIATTR_SPARSE_MMA_MASK
	.align		4
.L_66:
        /*0068*/ 	.byte	0x03, 0x50
        /*006a*/ 	.short	0x0000


	//----- nvinfo : EIATTR_MAXREG_COUNT
	.align		4
        /*006c*/ 	.byte	0x03, 0x1b
        /*006e*/ 	.short	0x00ff


	//----- nvinfo : EIATTR_MERCURY_ISA_VERSION
	.align		4
        /*0070*/ 	.byte	0x03, 0x5f
        /*0072*/ 	.short	0x0101


	//----- nvinfo : EIATTR_VRC_CTA_INIT_COUNT
	.align		4
        /*0074*/ 	.byte	0x02, 0x4a
	.zero		1
	.zero		1


	//----- nvinfo : EIATTR_EXIT_INSTR_OFFSETS
	.align		4
        /*0078*/ 	.byte	0x04, 0x1c
        /*007a*/ 	.short	(.L_68 - .L_67)


	//   ....[0]....
.L_67:
        /*007c*/ 	.word	0x00000080


	//   ....[1]....
        /*0080*/ 	.word	0x000006f0


	//   ....[2]....
        /*0084*/ 	.word	0x000008e0


	//----- nvinfo : EIATTR_CBANK_PARAM_SIZE
	.align		4
.L_68:
        /*0088*/ 	.byte	0x03, 0x19
        /*008a*/ 	.short	0x0024


	//----- nvinfo : EIATTR_PARAM_CBANK
	.align		4
        /*008c*/ 	.byte	0x04, 0x0a
        /*008e*/ 	.short	(.L_70 - .L_69)
	.align		4
.L_69:
        /*0090*/ 	.word	index@(.nv.constant0._Z28cuda_check_fault_activationsP4GatePhjjS1_j)
        /*0094*/ 	.short	0x0380
        /*0096*/ 	.short	0x0024


	//----- nvinfo : EIATTR_SW_WAR
	.align		4
.L_70:
        /*0098*/ 	.byte	0x04, 0x36
        /*009a*/ 	.short	(.L_72 - .L_71)
.L_71:
        /*009c*/ 	.word	0x00000008
.L_72:


//--------------------- .nv.info._Z25cuda_fault_free_fault_simP4GatejPhjjh --------------------------
	.section	.nv.info._Z25cuda_fault_free_fault_simP4GatejPhjjh,"",@"SHT_CUDA_INFO"
	.sectionflags	@""
	.align	4


	//----- nvinfo : EIATTR_CUDA_API_VERSION
	.align		4
        /*0000*/ 	.byte	0x04, 0x37
        /*0002*/ 	.short	(.L_74 - .L_73)
.L_73:
        /*0004*/ 	.word	0x00000082


	//----- nvinfo : EIATTR_KPARAM_INFO
	.align		4
.L_74:
        /*0008*/ 	.byte	0x04, 0x17
        /*000a*/ 	.short	(.L_76 - .L_75)
.L_75:
        /*000c*/ 	.word	0x00000000
        /*0010*/ 	.short	0x0005
        /*0012*/ 	.short	0x0020
        /*0014*/ 	.byte	0x00, 0xf0, 0x05, 0x00


	//----- nvinfo : EIATTR_KPARAM_INFO
	.align		4
.L_76:
        /*0018*/ 	.byte	0x04, 0x17
        /*001a*/ 	.short	(.L_78 - .L_77)
.L_77:
        /*001c*/ 	.word	0x00000000
        /*0020*/ 	.short	0x0004
        /*0022*/ 	.short	0x001c
        /*0024*/ 	.byte	0x00, 0xf0, 0x11, 0x00


	//----- nvinfo : EIATTR_KPARAM_INFO
	.align		4
.L_78:
        /*0028*/ 	.byte	0x04, 0x17
        /*002a*/ 	.short	(.L_80 - .L_79)
.L_79:
        /*002c*/ 	.word	0x00000000
        /*0030*/ 	.short	0x0003
        /*0032*/ 	.short	0x0018
        /*0034*/ 	.byte	0x00, 0xf0, 0x11, 0x00


	//----- nvinfo : EIATTR_KPARAM_INFO
	.align		4
.L_80:
        /*0038*/ 	.byte	0x04, 0x17
        /*003a*/ 	.short	(.L_82 - .L_81)
.L_81:
        /*003c*/ 	.word	0x00000000
        /*0040*/ 	.short	0x0002
        /*0042*/ 	.short	0x0010
        /*0044*/ 	.byte	0x00, 0xf5, 0x21, 0x00


	//----- nvinfo : EIATTR_KPARAM_INFO
	.align		4
.L_82:
        /*0048*/ 	.byte	0x04, 0x17
        /*004a*/ 	.short	(.L_84 - .L_83)
.L_83:
        /*004c*/ 	.word	0x00000000
        /*0050*/ 	.short	0x0001
        /*0052*/ 	.short	0x0008
        /*0054*/ 	.byte	0x00, 0xf0, 0x11, 0x00


	//----- nvinfo : EIATTR_KPARAM_INFO
	.align		4
.L_84:
        /*0058*/ 	.byte	0x04, 0x17
        /*005a*/ 	.short	(.L_86 - .L_85)
.L_85:
        /*005c*/ 	.word	0x00000000
        /*0060*/ 	.short	0x0000
        /*0062*/ 	.short	0x0000
        /*0064*/ 	.byte	0x00, 0xf5, 0x21, 0x00


	//----- nvinfo : EIATTR_SPARSE_MMA_MASK
	.align		4
.L_86:
        /*0068*/ 	.byte	0x03, 0x50
        /*006a*/ 	.short	0x0000


	//----- nvinfo : EIATTR_MAXREG_COUNT
	.align		4
        /*006c*/ 	.byte	0x03, 0x1b
        /*006e*/ 	.short	0x00ff


	//----- nvinfo : EIATTR_MERCURY_ISA_VERSION
	.align		4
        /*0070*/ 	.byte	0x03, 0x5f
        /*0072*/ 	.short	0x0101


	//----- nvinfo : EIATTR_VRC_CTA_INIT_COUNT
	.align		4
        /*0074*/ 	.byte	0x02, 0x4a
	.zero		1
	.zero		1


	//----- nvinfo : EIATTR_EXIT_INSTR_OFFSETS
	.align		4
        /*0078*/ 	.byte	0x04, 0x1c
        /*007a*/ 	.short	(.L_88 - .L_87)


	//   ....[0]....
.L_87:
        /*007c*/ 	.word	0x00000060


	//   ....[1]....
        /*0080*/ 	.word	0x000000c0


	//   ....[2]....
        /*0084*/ 	.word	0x00000780


	//   ....[3]....
        /*0088*/ 	.word	0x00000ae0


	//   ....[4]....
        /*008c*/ 	.word	0x00000c70


	//   ....[5]....
        /*0090*/ 	.word	0x000015c0


	//   ....[6]....
        /*0094*/ 	.word	0x00001a00


	//----- nvinfo : EIATTR_CRS_STACK_SIZE
	.align		4
.L_88:
        /*0098*/ 	.byte	0x04, 0x1e
        /*009a*/ 	.short	(.L_90 - .L_89)
.L_89:
        /*009c*/ 	.word	0x00000000


	//----- nvinfo : EIATTR_CBANK_PARAM_SIZE
	.align		4
.L_90:
        /*00a0*/ 	.byte	0x03, 0x19
        /*00a2*/ 	.short	0x0021


	//----- nvinfo : EIATTR_PARAM_CBANK
	.align		4
        /*00a4*/ 	.byte	0x04, 0x0a
        /*00a6*/ 	.short	(.L_92 - .L_91)
	.align		4
.L_91:
        /*00a8*/ 	.word	index@(.nv.constant0._Z25cuda_fault_free_fault_simP4GatejPhjjh)
        /*00ac*/ 	.short	0x0380
        /*00ae*/ 	.short	0x0021


	//----- nvinfo : EIATTR_SW_WAR
	.align		4
.L_92:
        /*00b0*/ 	.byte	0x04, 0x36
        /*00b2*/ 	.short	(.L_94 - .L_93)
.L_93:
        /*00b4*/ 	.word	0x00000008
.L_94:


//--------------------- .nv.callgraph             --------------------------
	.section	.nv.callgraph,"",@"SHT_CUDA_CALLGRAPH"
	.align	4
	.sectionentsize	8
	.align		4
        /*0000*/ 	.word	0x00000000
	.align		4
        /*0004*/ 	.word	0xffffffff
	.align		4
        /*0008*/ 	.word	0x00000000
	.align		4
        /*000c*/ 	.word	0xfffffffe
	.align		4
        /*0010*/ 	.word	0x00000000
	.align		4
        /*0014*/ 	.word	0xfffffffd
	.align		4
        /*0018*/ 	.word	0x00000000
	.align		4
        /*001c*/ 	.word	0xfffffffc


//--------------------- .nv.constant3             --------------------------
	.section	.nv.constant3,"a",@progbits
.nv.constant3:
	.type		gate_eval_lut,@object
	.size		gate_eval_lut,(.L_0 - gate_eval_lut)
gate_eval_lut:
        /*0000*/ 	.byte	0x00, 0x00, 0x00, 0x00, 0x00, 0x01, 0x01, 0x01, 0x00, 0x01, 0x02, 0x02, 0x00, 0x01, 0x02, 0x03
        /*0010*/ 	.byte	0x03, 0x03, 0x03, 0x03, 0x03, 0x01, 0x01, 0x01, 0x03, 0x01, 0x02, 0x02, 0x03, 0x01, 0x02, 0x00
        /*0020*/ 	.byte	0x00, 0x01, 0x02, 0x03, 0x01, 0x01, 0x01, 0x03, 0x02, 0x01, 0x02, 0x03, 0x03, 0x03, 0x03, 0x03
        /*0030*/ 	.byte	0x03, 0x01, 0x02, 0x00, 0x01, 0x01, 0x01, 0x00, 0x02, 0x01, 0x02, 0x00, 0x00, 0x00, 0x00, 0x00
        /*0040*/ 	.byte	0x00, 0x00, 0x00, 0x00, 0x01, 0x01, 0x01, 0x01, 0x02, 0x02, 0x02, 0x02, 0x03, 0x03, 0x03, 0x03
        /*0050*/ 	.byte	0x03, 0x03, 0x03, 0x03, 0x01, 0x01, 0x01, 0x01, 0x02, 0x02, 0x02, 0x02, 0x00, 0x00, 0x00, 0x00
        /*0060*/ 	.byte	0x00, 0x01, 0x02, 0x03, 0x01, 0x01, 0x01, 0x01, 0x02, 0x01, 0x02, 0x02, 0x03, 0x01, 0x02, 0x00
        /*0070*/ 	.byte	0x03, 0x01, 0x02, 0x00, 0x01, 0x01, 0x01, 0x01, 0x02, 0x01, 0x02, 0x02, 0x00, 0x01, 0x02, 0x03
.L_0:


//--------------------- .text._Z21cuda_faulty_fault_simP4GatejPhjjjPjS1_jjjh --------------------------
	.section	.text._Z21cuda_faulty_fault_simP4GatejPhjjjPjS1_jjjh,"ax",@progbits
	.align	128
        .global         _Z21cuda_faulty_fault_simP4GatejPhjjjPjS1_jjjh
        .type           _Z21cuda_faulty_fault_simP4GatejPhjjjPjS1_jjjh,@function
        .size           _Z21cuda_faulty_fault_simP4GatejPhjjjPjS1_jjjh,(.L_x_51 - _Z21cuda_faulty_fault_simP4GatejPhjjjPjS1_jjjh)
        .other          _Z21cuda_faulty_fault_simP4GatejPhjjjPjS1_jjjh,@"STO_CUDA_ENTRY STV_DEFAULT"
_Z21cuda_faulty_fault_simP4GatejPhjjjPjS1_jjjh:
.text._Z21cuda_faulty_fault_simP4GatejPhjjjPjS1_jjjh:
[----:B------:R-:W-:Y:S01]  /*0000*/  LDC R1, c[0x0][0x37c] ;  /* 0x0000df00ff017b82 */ /* 0x000fe20000000800 */
[----:B------:R-:W0:Y:S01]  /*0010*/  S2R R0, SR_CTAID.X ;  /* 0x0000000000007919 */ /* 0x000e220000002500 */
[----:B------:R-:W1:Y:S01]  /*0020*/  LDCU UR4, c[0x0][0x39c] ;  /* 0x00007380ff0477ac */ /* 0x000e620008000800 */
[----:B------:R-:W0:Y:S02]  /*0030*/  S2R R3, SR_TID.X ;  /* 0x0000000000037919 */ /* 0x000e240000002100 */
[----:B0-----:R-:W-:-:S05]  /*0040*/  IMAD R0, R0, 0x200, R3 ;  /* 0x0000020000007824 */ /* 0x001fca00078e0203 */
[----:B-1----:R-:W-:-:S13]  /*0050*/  ISETP.GE.U32.AND P0, PT, R0, UR4, PT ;  /* 0x0000000400007c0c */ /* 0x002fda000bf06070 */
[----:B------:R-:W-:Y:S05]  /*0060*/  @P0 EXIT ;  /* 0x000000000000094d */ /* 0x000fea0003800000 */
[----:B------:R-:W0:Y:S01]  /*0070*/  LDC.64 R4, c[0x0][0x3a8] ;  /* 0x0000ea00ff047b82 */ /* 0x000e220000000a00 */
[----:B------:R-:W1:Y:S01]  /*0080*/  LDCU UR6, c[0x0][0x3a0] ;  /* 0x00007400ff0677ac */ /* 0x000e620008000800 */
[----:B------:R-:W2:Y:S06]  /*0090*/  LDCU.64 UR4, c[0x0][0x358] ;  /* 0x00006b00ff0477ac */ /* 0x000eac0008000a00 */
[----:B------:R-:W3:Y:S01]  /*00a0*/  LDC R9, c[0x0][0x3c0] ;  /* 0x0000f000ff097b82 */ /* 0x000ee20000000800 */
[----:B------:R-:W4:Y:S01]  /*00b0*/  LDCU UR7, c[0x0][0x398] ;  /* 0x00007300ff0777ac */ /* 0x000f220008000800 */
[----:B------:R-:W-:-:S06]  /*00c0*/  IMAD.MOV.U32 R8, RZ, RZ, 0x1 ;  /* 0x00000001ff087424 */ /* 0x000fcc00078e00ff */
[----:B------:R-:W5:Y:S01]  /*00d0*/  LDC R12, c[0x0][0x388] ;  /* 0x0000e200ff0c7b82 */ /* 0x000f620000000800 */
[----:B-1----:R-:W-:Y:S01]  /*00e0*/  VIADD R3, R0, UR6 ;  /* 0x0000000600037c36 */ /* 0x002fe20008000000 */
[----:B------:R-:W1:Y:S03]  /*00f0*/  LDCU.U8 UR6, c[0x0][0x3c4] ;  /* 0x00007880ff0677ac */ /* 0x000e660008000000 */
[----:B0-----:R-:W-:-:S03]  /*0100*/  IMAD.WIDE.U32 R4, R3, 0x4, R4 ;  /* 0x0000000403047825 */ /* 0x001fc600078e0004 */
[----:B------:R-:W0:Y:S02]  /*0110*/  LDC.64 R2, c[0x0][0x390] ;  /* 0x0000e400ff027b82 */ /* 0x000e240000000a00 */
[----:B--2---:R-:W4:Y:S01]  /*0120*/  LDG.E R0, desc[UR4][R4.64] ;  /* 0x0000000404007981 */ /* 0x004f22000c1e1900 */
[----:B---3--:R-:W-:Y:S02]  /*0130*/  LOP3.LUT R15, R9, 0xfffffffe, RZ, 0xc0, !PT ;  /* 0xfffffffe090f7812 */ /* 0x008fe400078ec0ff */
[----:B-1----:R-:W-:Y:S01]  /*0140*/  ISETP.NE.AND P0, PT, RZ, UR6, PT ;  /* 0x00000006ff007c0c */ /* 0x002fe2000bf05270 */
[----:B----4-:R-:W-:-:S05]  /*0150*/  IMAD R7, R0, UR7, RZ ;  /* 0x0000000700077c24 */ /* 0x010fca000f8e02ff */
[----:B0-----:R-:W-:Y:S02]  /*0160*/  IADD3 R2, P1, PT, R7, R2, RZ ;  /* 0x0000000207027210 */ /* 0x001fe40007f3e0ff */
[----:B------:R-:W0:Y:S03]  /*0170*/  LDC.64 R6, c[0x0][0x380] ;  /* 0x0000e000ff067b82 */ /* 0x000e260000000a00 */
[----:B------:R-:W-:Y:S01]  /*0180*/  IMAD.X R3, RZ, RZ, R3, P1 ;  /* 0x000000ffff037224 */ /* 0x000fe200008e0603 */
[----:B------:R-:W-:-:S05]  /*0190*/  IADD3 R14, P1, PT, R15, R2, RZ ;  /* 0x000000020f0e7210 */ /* 0x000fca0007f3e0ff */
[----:B------:R-:W-:-:S05]  /*01a0*/  IMAD.X R15, RZ, RZ, R3, P1 ;  /* 0x000000ffff0f7224 */ /* 0x000fca00008e0603 */
[----:B------:R-:W2:Y:S01]  /*01b0*/  @!P0 LDG.E.U8 R5, desc[UR4][R14.64] ;  /* 0x000000040e058981 */ /* 0x000ea2000c1e1100 */
[----:B------:R-:W-:-:S03]  /*01c0*/  SHF.R.U32.HI R9, RZ, 0x1, R9 ;  /* 0x00000001ff097819 */ /* 0x000fc60000011609 */
[----:B------:R1:W-:Y:S02]  /*01d0*/  @P0 STG.E.U8 desc[UR4][R14.64+0x1], R8 ;  /* 0x000001080e000986 */ /* 0x0003e4000c101104 */
[----:B0-----:R-:W-:-:S04]  /*01e0*/  IMAD.WIDE.U32 R10, R9, 0xc, R6 ;  /* 0x0000000c090a7825 */ /* 0x001fc800078e0006 */
[----:B------:R-:W-:Y:S01]  /*01f0*/  VIADD R13, R9, 0x1 ;  /* 0x00000001090d7836 */ /* 0x000fe20000000000 */
[----:B--2---:R1:W-:Y:S04]  /*0200*/  @!P0 STG.E.U8 desc[UR4][R14.64+0x1], R5 ;  /* 0x000001050e008986 */ /* 0x0043e8000c101104 */
[----:B------:R-:W2:Y:S01]  /*0210*/  LDG.E.U8 R4, desc[UR4][R10.64+0x1] ;  /* 0x000001040a047981 */ /* 0x000ea2000c1e1100 */
[----:B-----5:R-:W-:Y:S02]  /*0220*/  ISETP.GE.U32.AND P1, PT, R13, R12, PT ;  /* 0x0000000c0d00720c */ /* 0x020fe40003f26070 */
[----:B--2---:R-:W-:-:S04]  /*0230*/  ISETP.NE.AND P0, PT, R4, RZ, PT ;  /* 0x000000ff0400720c */ /* 0x004fc80003f05270 */
[----:B------:R-:W-:-:S07]  /*0240*/  SEL R4, RZ, 0x1, !P0 ;  /* 0x00000001ff047807 */ /* 0x000fce0004000000 */
[----:B-1----:R-:W-:Y:S05]  /*0250*/  @P1 BRA `(.L_x_0) ;  /* 0x0000001800481947 */ /* 0x002fea0003800000 */
[----:B------:R-:W-:Y:S01]  /*0260*/  UISETP.NE.AND UP0, UPT, UR6, URZ, UPT ;  /* 0x000000ff0600728c */ /* 0x000fe2000bf05270 */
[----:B------:R-:W-:-:S08]  /*0270*/  IMAD.MOV.U32 R5, RZ, RZ, R13 ;  /* 0x000000ffff057224 */ /* 0x000fd000078e000d */
[----:B------:R-:W-:Y:S05]  /*0280*/  BRA.U UP0, `(.L_x_1) ;  /* 0x0000000900907547 */ /* 0x000fea000b800000 */
[----:B------:R-:W-:Y:S02]  /*0290*/  IMAD.IADD R8, R9, 0x1, -R12 ;  /* 0x0000000109087824 */ /* 0x000fe400078e0a0c */
[----:B------:R-:W-:-:S03]  /*02a0*/  VIADD R14, R12, 0xfffffffe ;  /* 0xfffffffe0c0e7836 */ /* 0x000fc60000000000 */
[----:B------:R-:W-:Y:S02]  /*02b0*/  LOP3.LUT R8, R8, 0x1, RZ, 0xc0, !PT ;  /* 0x0000000108087812 */ /* 0x000fe400078ec0ff */
[----:B------:R-:W-:Y:S02]  /*02c0*/  ISETP.NE.AND P0, PT, R14, R9, PT ;  /* 0x000000090e00720c */ /* 0x000fe40003f05270 */
[----:B------:R-:W-:-:S13]  /*02d0*/  ISETP.NE.U32.AND P1, PT, R8, 0x1, PT ;  /* 0x000000010800780c */ /* 0x000fda0003f25070 */
[----:B------:R-:W-:Y:S05]  /*02e0*/  @!P1 BRA `(.L_x_2) ;  /* 0x0000000000749947 */ /* 0x000fea0003800000 */
[----:B------:R-:W2:Y:S04]  /*02f0*/  LDG.E R19, desc[UR4][R10.64+0x10] ;  /* 0x000010040a137981 */ /* 0x000ea8000c1e1900 */
[----:B------:R-:W3:Y:S04]  /*0300*/  LDG.E R17, desc[UR4][R10.64+0x14] ;  /* 0x000014040a117981 */ /* 0x000ee8000c1e1900 */
[----:B------:R-:W4:Y:S01]  /*0310*/  LDG.E.U16 R23, desc[UR4][R10.64+0xc] ;  /* 0x00000c040a177981 */ /* 0x000f22000c1e1500 */
[-C--:B--2---:R-:W-:Y:S02]  /*0320*/  LEA R18, P1, R19, R2.reuse, 0x1 ;  /* 0x0000000213127211 */ /* 0x084fe400078208ff */
[----:B---3--:R-:W-:-:S03]  /*0330*/  LEA R16, P2, R17, R2, 0x1 ;  /* 0x0000000211107211 */ /* 0x008fc600078408ff */
[--C-:B------:R-:W-:Y:S02]  /*0340*/  IMAD.X R19, RZ, RZ, R3.reuse, P1 ;  /* 0x000000ffff137224 */ /* 0x100fe400008e0603 */
[----:B------:R-:W-:-:S03]  /*0350*/  IMAD.X R17, RZ, RZ, R3, P2 ;  /* 0x000000ffff117224 */ /* 0x000fc600010e0603 */
[----:B------:R-:W2:Y:S04]  /*0360*/  LDG.E.U8 R13, desc[UR4][R18.64] ;  /* 0x00000004120d7981 */ /* 0x000ea8000c1e1100 */
[----:B------:R-:W3:Y:S04]  /*0370*/  LDG.E.U8 R21, desc[UR4][R18.64+0x1] ;  /* 0x0000010412157981 */ /* 0x000ee8000c1e1100 */
[----:B------:R-:W5:Y:S04]  /*0380*/  LDG.E.U8 R20, desc[UR4][R16.64] ;  /* 0x0000000410147981 */ /* 0x000f68000c1e1100 */
[----:B------:R-:W5:Y:S01]  /*0390*/  LDG.E.U8 R22, desc[UR4][R16.64+0x1] ;  /* 0x0000010410167981 */ /* 0x000f62000c1e1100 */
[----:B------:R-:W-:-:S05]  /*03a0*/  LEA R14, P1, R5, R2, 0x1 ;  /* 0x00000002050e7211 */ /* 0x000fca00078208ff */
[----:B------:R-:W-:-:S05]  /*03b0*/  IMAD.X R15, RZ, RZ, R3, P1 ;  /* 0x000000ffff0f7224 */ /* 0x000fca00008e0603 */
[----:B------:R-:W5:Y:S01]  /*03c0*/  LDG.E.U8 R8, desc[UR4][R14.64+0x1] ;  /* 0x000001040e087981 */ /* 0x000f62000c1e1100 */
[----:B----4-:R-:W-:-:S05]  /*03d0*/  PRMT R5, R23, 0x7770, RZ ;  /* 0x0000777017057816 */ /* 0x010fca00000000ff */
[----:B------:R-:W-:Y:S02]  /*03e0*/  IMAD.SHL.U32 R5, R5, 0x10, RZ ;  /* 0x0000001005057824 */ /* 0x000fe400078e00ff */
[----:B--2---:R-:W-:Y:S02]  /*03f0*/  IMAD.SHL.U32 R13, R13, 0x4, RZ ;  /* 0x000000040d0d7824 */ /* 0x004fe400078e00ff */
[----:B---3--:R-:W-:-:S03]  /*0400*/  IMAD.SHL.U32 R21, R21, 0x4, RZ ;  /* 0x0000000415157824 */ /* 0x008fc600078e00ff */
[C---:B-----5:R-:W-:Y:S02]  /*0410*/  LOP3.LUT R13, R5.reuse, R13, R20, 0xfe, !PT ;  /* 0x0000000d050d7212 */ /* 0x060fe400078efe14 */
[----:B------:R-:W-:-:S04]  /*0420*/  LOP3.LUT R11, R5, R21, R22, 0xfe, !PT ;  /* 0x00000015050b7212 */ /* 0x000fc800078efe16 */
[----:B------:R-:W0:Y:S08]  /*0430*/  LDC.U8 R13, c[0x3][R13] ;  /* 0x00c000000d0d7b82 */ /* 0x000e300000000000 */
[----:B------:R-:W1:Y:S01]  /*0440*/  LDC.U8 R11, c[0x3][R11] ;  /* 0x00c000000b0b7b82 */ /* 0x000e620000000000 */
[----:B------:R-:W-:-:S04]  /*0450*/  PRMT R5, R23, 0x7771, RZ ;  /* 0x0000777117057816 */ /* 0x000fc800000000ff */
[----:B------:R-:W-:Y:S01]  /*0460*/  ISETP.NE.AND P1, PT, R5, RZ, PT ;  /* 0x000000ff0500720c */ /* 0x000fe20003f25270 */
[----:B------:R-:W-:Y:S01]  /*0470*/  VIADD R5, R9, 0x2 ;  /* 0x0000000209057836 */ /* 0x000fe20000000000 */
[----:B0-----:R0:W-:Y:S04]  /*0480*/  STG.E.U8 desc[UR4][R14.64], R13 ;  /* 0x0000000d0e007986 */ /* 0x0011e8000c101104 */
[----:B-1----:R0:W-:Y:S01]  /*0490*/  STG.E.U8 desc[UR4][R14.64+0x1], R11 ;  /* 0x0000010b0e007986 */ /* 0x0021e2000c101104 */
[----:B------:R-:W-:-:S06]  /*04a0*/  ISETP.NE.AND P2, PT, R11, R8, PT ;  /* 0x000000080b00720c */ /* 0x000fcc0003f45270 */
[----:B------:R-:W-:-:S07]  /*04b0*/  @P1 SEL R4, R4, 0x1, !P2 ;  /* 0x0000000104041807 */ /* 0x000fce0005000000 */
.L_x_2:
[----:B------:R-:W-:Y:S05]  /*04c0*/  @!P0 BRA `(.L_x_0) ;  /* 0x0000001400ac8947 */ /* 0x000fea0003800000 */
[----:B0-----:R-:W-:-:S05]  /*04d0*/  IMAD.WIDE.U32 R14, R5, 0xc, R6 ;  /* 0x0000000c050e7825 */ /* 0x001fca00078e0006 */
        /* <DEDUP_REMOVED lines=19> */
[----:B------:R-:W-:-:S05]  /*0610*/  IMAD.SHL.U32 R19, R5, 0x2, RZ ;  /* 0x0000000205137824 */ /* 0x000fca00078e00ff */
[----:B------:R-:W-:-:S05]  /*0620*/  IADD3 R16, P0, PT, R19, R2, RZ ;  /* 0x0000000213107210 */ /* 0x000fca0007f1e0ff */
[----:B------:R-:W-:-:S05]  /*0630*/  IMAD.X R17, RZ, RZ, R3, P0 ;  /* 0x000000ffff117224 */ /* 0x000fca00000e0603 */
[----:B------:R2:W3:Y:S04]  /*0640*/  LDG.E.U8 R18, desc[UR4][R16.64+0x1] ;  /* 0x0000010410127981 */ /* 0x0004e8000c1e1100 */
[----:B0-----:R-:W-:Y:S04]  /*0650*/  STG.E.U8 desc[UR4][R16.64], R23 ;  /* 0x0000001710007986 */ /* 0x001fe8000c101104 */
[----:B-1----:R2:W-:Y:S04]  /*0660*/  STG.E.U8 desc[UR4][R16.64+0x1], R21 ;  /* 0x0000011510007986 */ /* 0x0025e8000c101104 */
[----:B------:R-:W4:Y:S04]  /*0670*/  LDG.E R11, desc[UR4][R14.64+0x10] ;  /* 0x000010040e0b7981 */ /* 0x000f28000c1e1900 */
[----:B------:R-:W5:Y:S04]  /*0680*/  LDG.E R9, desc[UR4][R14.64+0x14] ;  /* 0x000014040e097981 */ /* 0x000f68000c1e1900 */
[----:B------:R-:W3:Y:S01]  /*0690*/  LDG.E.U16 R20, desc[UR4][R14.64+0xc] ;  /* 0x00000c040e147981 */ /* 0x000ee2000c1e1500 */
[----:B--2---:R-:W-:Y:S01]  /*06a0*/  VIADD R17, R19, 0x2 ;  /* 0x0000000213117836 */ /* 0x004fe20000000000 */
[----:B----4-:R-:W-:-:S02]  /*06b0*/  LEA R10, P0, R11, R2, 0x1 ;  /* 0x000000020b0a7211 */ /* 0x010fc400078008ff */
[----:B-----5:R-:W-:-:S03]  /*06c0*/  LEA R8, P1, R9, R2, 0x1 ;  /* 0x0000000209087211 */ /* 0x020fc600078208ff */
[--C-:B------:R-:W-:Y:S02]  /*06d0*/  IMAD.X R11, RZ, RZ, R3.reuse, P0 ;  /* 0x000000ffff0b7224 */ /* 0x100fe400000e0603 */
[----:B------:R-:W-:-:S03]  /*06e0*/  IMAD.X R9, RZ, RZ, R3, P1 ;  /* 0x000000ffff097224 */ /* 0x000fc600008e0603 */
[----:B------:R-:W2:Y:S04]  /*06f0*/  LDG.E.U8 R24, desc[UR4][R10.64] ;  /* 0x000000040a187981 */ /* 0x000ea8000c1e1100 */
[----:B------:R-:W4:Y:S04]  /*0700*/  LDG.E.U8 R26, desc[UR4][R10.64+0x1] ;  /* 0x000001040a1a7981 */ /* 0x000f28000c1e1100 */
[----:B------:R-:W5:Y:S04]  /*0710*/  LDG.E.U8 R25, desc[UR4][R8.64] ;  /* 0x0000000408197981 */ /* 0x000f68000c1e1100 */
[----:B------:R-:W5:Y:S01]  /*0720*/  LDG.E.U8 R27, desc[UR4][R8.64+0x1] ;  /* 0x00000104081b7981 */ /* 0x000f62000c1e1100 */
[----:B------:R-:W-:-:S05]  /*0730*/  IADD3 R16, P0, PT, R17, R2, RZ ;  /* 0x0000000211107210 */ /* 0x000fca0007f1e0ff */
[----:B------:R-:W-:-:S05]  /*0740*/  IMAD.X R17, RZ, RZ, R3, P0 ;  /* 0x000000ffff117224 */ /* 0x000fca00000e0603 */
[----:B------:R-:W5:Y:S01]  /*0750*/  LDG.E.U8 R22, desc[UR4][R16.64+0x1] ;  /* 0x0000010410167981 */ /* 0x000f62000c1e1100 */
[----:B---3--:R-:W-:-:S05]  /*0760*/  PRMT R23, R20, 0x7770, RZ ;  /* 0x0000777014177816 */ /* 0x008fca00000000ff */
[----:B------:R-:W-:Y:S01]  /*0770*/  IMAD.SHL.U32 R14, R23, 0x10, RZ ;  /* 0x00000010170e7824 */ /* 0x000fe200078e00ff */
[----:B------:R-:W-:Y:S02]  /*0780*/  PRMT R13, R13, 0x7771, RZ ;  /* 0x000077710d0d7816 */ /* 0x000fe400000000ff */
[----:B------:R-:W-:Y:S02]  /*0790*/  PRMT R20, R20, 0x7771, RZ ;  /* 0x0000777114147816 */ /* 0x000fe400000000ff */
[----:B------:R-:W-:Y:S02]  /*07a0*/  ISETP.NE.AND P0, PT, R13, RZ, PT ;  /* 0x000000ff0d00720c */ /* 0x000fe40003f05270 */
[----:B------:R-:W-:Y:S02]  /*07b0*/  ISETP.NE.AND P2, PT, R20, RZ, PT ;  /* 0x000000ff1400720c */ /* 0x000fe40003f45270 */
[----:B------:R-:W-:-:S09]  /*07c0*/  ISETP.NE.AND P1, PT, R21, R18, PT ;  /* 0x000000121500720c */ /* 0x000fd20003f25270 */
[----:B------:R-:W-:Y:S01]  /*07d0*/  @P0 SEL R4, R4, 0x1, !P1 ;  /* 0x0000000104040807 */ /* 0x000fe20004800000 */
[----:B--2---:R-:W-:Y:S02]  /*07e0*/  IMAD.SHL.U32 R24, R24, 0x4, RZ ;  /* 0x0000000418187824 */ /* 0x004fe400078e00ff */
[----:B----4-:R-:W-:-:S03]  /*07f0*/  IMAD.SHL.U32 R26, R26, 0x4, RZ ;  /* 0x000000041a1a7824 */ /* 0x010fc600078e00ff */
[C---:B-----5:R-:W-:Y:S02]  /*0800*/  LOP3.LUT R11, R14.reuse, R24, R25, 0xfe, !PT ;  /* 0x000000180e0b7212 */ /* 0x060fe400078efe19 */
[----:B------:R-:W-:-:S04]  /*0810*/  LOP3.LUT R26, R14, R26, R27, 0xfe, !PT ;  /* 0x0000001a0e1a7212 */ /* 0x000fc800078efe1b */
[----:B------:R-:W0:Y:S08]  /*0820*/  LDC.U8 R11, c[0x3][R11] ;  /* 0x00c000000b0b7b82 */ /* 0x000e300000000000 */
[----:B------:R-:W1:Y:S01]  /*0830*/  LDC.U8 R9, c[0x3][R26] ;  /* 0x00c000001a097b82 */ /* 0x000e620000000000 */
[----:B------:R-:W-:-:S04]  /*0840*/  IADD3 R14, PT, PT, R5, 0x2, -R12 ;  /* 0x00000002050e7810 */ /* 0x000fc80007ffe80c */
[----:B------:R-:W-:Y:S01]  /*0850*/  ISETP.NE.AND P4, PT, R14, RZ, PT ;  /* 0x000000ff0e00720c */ /* 0x000fe20003f85270 */
[----:B0-----:R2:W-:Y:S04]  /*0860*/  STG.E.U8 desc[UR4][R16.64], R11 ;  /* 0x0000000b10007986 */ /* 0x0015e8000c101104 */
[----:B-1----:R2:W-:Y:S01]  /*0870*/  STG.E.U8 desc[UR4][R16.64+0x1], R9 ;  /* 0x0000010910007986 */ /* 0x0025e2000c101104 */
[----:B------:R-:W-:-:S04]  /*0880*/  ISETP.NE.AND P3, PT, R9, R22, PT ;  /* 0x000000160900720c */ /* 0x000fc80003f65270 */
[----:B------:R-:W-:-:S03]  /*0890*/  @P2 SEL R4, R4, 0x1, !P3 ;  /* 0x0000000104042807 */ /* 0x000fc60005800000 */
[----:B------:R-:W-:Y:S06]  /*08a0*/  @!P4 BRA `(.L_x_0) ;  /* 0x0000001000b4c947 */ /* 0x000fec0003800000 */
[----:B------:R-:W-:Y:S02]  /*08b0*/  VIADD R5, R5, 0x2 ;  /* 0x0000000205057836 */ /* 0x000fe40000000000 */
[----:B------:R-:W-:-:S07]  /*08c0*/  VIADD R19, R19, 0x4 ;  /* 0x0000000413137836 */ /* 0x000fce0000000000 */
.L_x_3:
[----:B0-2---:R-:W-:-:S05]  /*08d0*/  IMAD.WIDE.U32 R8, R5, 0xc, R6 ;  /* 0x0000000c05087825 */ /* 0x005fca00078e0006 */
        /* <DEDUP_REMOVED lines=41> */
[----:B------:R-:W-:-:S04]  /*0b70*/  PRMT R15, R15, 0x7771, RZ ;  /* 0x000077710f0f7816 */ /* 0x000fc800000000ff */
[----:B------:R-:W-:Y:S01]  /*0b80*/  ISETP.NE.AND P0, PT, R15, RZ, PT ;  /* 0x000000ff0f00720c */ /* 0x000fe20003f05270 */
[----:B------:R-:W-:Y:S01]  /*0b90*/  VIADD R14, R14, 0x2 ;  /* 0x000000020e0e7836 */ /* 0x000fe20000000000 */
[----:B------:R-:W-:Y:S02]  /*0ba0*/  ISETP.NE.AND P1, PT, R18, R21, PT ;  /* 0x000000151200720c */ /* 0x000fe40003f25270 */
[----:B------:R-:W-:-:S04]  /*0bb0*/  PRMT R20, R20, 0x7771, RZ ;  /* 0x0000777114147816 */ /* 0x000fc800000000ff */
[----:B------:R-:W-:-:S05]  /*0bc0*/  ISETP.NE.AND P2, PT, R20, RZ, PT ;  /* 0x000000ff1400720c */ /* 0x000fca0003f45270 */
[----:B------:R-:W-:Y:S02]  /*0bd0*/  @P0 SEL R4, R4, 0x1, !P1 ;  /* 0x0000000104040807 */ /* 0x000fe40004800000 */
[----:B------:R-:W-:Y:S01]  /*0be0*/  ISETP.NE.AND P0, PT, R14, RZ, PT ;  /* 0x000000ff0e00720c */ /* 0x000fe20003f05270 */
[----:B------:R-:W-:Y:S02]  /*0bf0*/  VIADD R5, R5, 0x2 ;  /* 0x0000000205057836 */ /* 0x000fe40000000000 */
[----:B------:R-:W-:Y:S02]  /*0c00*/  VIADD R19, R19, 0x4 ;  /* 0x0000000413137836 */ /* 0x000fe40000000000 */
[----:B--2---:R-:W-:Y:S02]  /*0c10*/  IMAD.SHL.U32 R26, R26, 0x4, RZ ;  /* 0x000000041a1a7824 */ /* 0x004fe400078e00ff */
[----:B----4-:R-:W-:-:S03]  /*0c20*/  IMAD.SHL.U32 R24, R24, 0x4, RZ ;  /* 0x0000000418187824 */ /* 0x010fc600078e00ff */
[C---:B-----5:R-:W-:Y:S02]  /*0c30*/  LOP3.LUT R9, R8.reuse, R26, R27, 0xfe, !PT ;  /* 0x0000001a08097212 */ /* 0x060fe400078efe1b */
[----:B------:R-:W-:-:S04]  /*0c40*/  LOP3.LUT R24, R8, R24, R25, 0xfe, !PT ;  /* 0x0000001808187212 */ /* 0x000fc800078efe19 */
[----:B------:R-:W0:Y:S08]  /*0c50*/  LDC.U8 R9, c[0x3][R9] ;  /* 0x00c0000009097b82 */ /* 0x000e300000000000 */
[----:B------:R-:W1:Y:S01]  /*0c60*/  LDC.U8 R11, c[0x3][R24] ;  /* 0x00c00000180b7b82 */ /* 0x000e620000000000 */
[----:B0-----:R0:W-:Y:S04]  /*0c70*/  STG.E.U8 desc[UR4][R16.64+0x1], R9 ;  /* 0x0000010910007986 */ /* 0x0011e8000c101104 */
[----:B-1----:R0:W-:Y:S01]  /*0c80*/  STG.E.U8 desc[UR4][R16.64], R11 ;  /* 0x0000000b10007986 */ /* 0x0021e2000c101104 */
[----:B------:R-:W-:-:S04]  /*0c90*/  ISETP.NE.AND P3, PT, R9, R22, PT ;  /* 0x000000160900720c */ /* 0x000fc80003f65270 */
[----:B------:R-:W-:Y:S01]  /*0ca0*/  @P2 SEL R4, R4, 0x1, !P3 ;  /* 0x0000000104042807 */ /* 0x000fe20005800000 */
[----:B------:R-:W-:Y:S08]  /*0cb0*/  @P0 BRA `(.L_x_3) ;  /* 0xfffffffc00040947 */ /* 0x000ff0000383ffff */
[----:B------:R-:W-:Y:S05]  /*0cc0*/  BRA `(.L_x_0) ;  /* 0x0000000c00ac7947 */ /* 0x000fea0003800000 */
.L_x_1:
[----:B------:R-:W-:-:S05]  /*0cd0*/  IMAD.IADD R6, R9, 0x1, -R12 ;  /* 0x0000000109067824 */ /* 0x000fca00078e0a0c */
[----:B------:R-:W-:-:S04]  /*0ce0*/  LOP3.LUT R6, R6, 0x1, RZ, 0xc0, !PT ;  /* 0x0000000106067812 */ /* 0x000fc800078ec0ff */
        /* <DEDUP_REMOVED lines=12> */
[----:B------:R0:W5:Y:S01]  /*0db0*/  LDG.E.U8 R15, desc[UR4][R18.64+0x1] ;  /* 0x00000104120f7981 */ /* 0x000162000c1e1100 */
[----:B----4-:R-:W-:-:S05]  /*0dc0*/  PRMT R14, R7, 0x7770, RZ ;  /* 0x00007770070e7816 */ /* 0x010fca00000000ff */
[C---:B------:R-:W-:Y:S01]  /*0dd0*/  IMAD.SHL.U32 R20, R14.reuse, 0x10, RZ ;  /* 0x000000100e147824 */ /* 0x040fe200078e00ff */
[C---:B------:R-:W-:Y:S02]  /*0de0*/  ISETP.GT.U32.AND P0, PT, R14.reuse, 0x1, PT ;  /* 0x000000010e00780c */ /* 0x040fe40003f04070 */
[----:B0-----:R-:W-:Y:S02]  /*0df0*/  LOP3.LUT R19, R14, 0xfe, RZ, 0xc0, !PT ;  /* 0x000000fe0e137812 */ /* 0x001fe400078ec0ff */
[----:B------:R-:W-:Y:S02]  /*0e00*/  PLOP3.LUT P1, PT, PT, PT, PT, 0x8, 0x80 ;  /* 0x000000000080781c */ /* 0x000fe40003f2e170 */
[----:B------:R-:W-:Y:S01]  /*0e10*/  ISETP.NE.AND P2, PT, R19, 0x2, PT ;  /* 0x000000021300780c */ /* 0x000fe20003f45270 */
[----:B--2---:R-:W-:Y:S02]  /*0e20*/  IMAD.SHL.U32 R21, R6, 0x4, RZ ;  /* 0x0000000406157824 */ /* 0x004fe400078e00ff */
[----:B---3--:R-:W-:-:S03]  /*0e30*/  IMAD.SHL.U32 R22, R13, 0x4, RZ ;  /* 0x000000040d167824 */ /* 0x008fc600078e00ff */
[----:B-----5:R-:W-:Y:S02]  /*0e40*/  LOP3.LUT R21, R21, 0xff, R8, 0xf8, !PT ;  /* 0x000000ff15157812 */ /* 0x020fe400078ef808 */
[----:B------:R-:W-:Y:S02]  /*0e50*/  LOP3.LUT R11, R22, 0xff, R15, 0xf8, !PT ;  /* 0x000000ff160b7812 */ /* 0x000fe400078ef80f */
[-C--:B------:R-:W-:Y:S02]  /*0e60*/  LOP3.LUT R10, R21, R20.reuse, RZ, 0xfc, !PT ;  /* 0x00000014150a7212 */ /* 0x080fe400078efcff */
[----:B------:R-:W-:-:S04]  /*0e70*/  LOP3.LUT R11, R11, R20, RZ, 0xfc, !PT ;  /* 0x000000140b0b7212 */ /* 0x000fc800078efcff */
[----:B------:R-:W0:Y:S08]  /*0e80*/  LDC.U8 R10, c[0x3][R10] ;  /* 0x00c000000a0a7b82 */ /* 0x000e300000000000 */
[----:B------:R-:W1:Y:S01]  /*0e90*/  LDC.U8 R11, c[0x3][R11] ;  /* 0x00c000000b0b7b82 */ /* 0x000e620000000000 */
[----:B------:R-:W-:Y:S02]  /*0ea0*/  IMAD.SHL.U32 R16, R6, 0x40, RZ ;  /* 0x0000004006107824 */ /* 0x000fe400078e00ff */
[----:B------:R-:W-:-:S02]  /*0eb0*/  IMAD.SHL.U32 R18, R13, 0x4, RZ ;  /* 0x000000040d127824 */ /* 0x000fc400078e00ff */
[----:B------:R-:W-:-:S05]  /*0ec0*/  IMAD.SHL.U32 R17, R8, 0x10, RZ ;  /* 0x0000001008117824 */ /* 0x000fca00078e00ff */
[----:B------:R-:W-:Y:S01]  /*0ed0*/  LOP3.LUT R16, R18, R17, R16, 0xfe, !PT ;  /* 0x0000001112107212 */ /* 0x000fe200078efe10 */
[----:B------:R-:W-:-:S03]  /*0ee0*/  IMAD.SHL.U32 R17, R5, 0x2, RZ ;  /* 0x0000000205117824 */ /* 0x000fc600078e00ff */
[----:B------:R-:W-:Y:S01]  /*0ef0*/  LOP3.LUT R16, R16, R15, RZ, 0xfc, !PT ;  /* 0x0000000f10107212 */ /* 0x000fe200078efcff */
[----:B------:R-:W-:Y:S06]  /*0f00*/  @P0 BRA `(.L_x_5) ;  /* 0x0000000000180947 */ /* 0x000fec0003800000 */
[----:B------:R-:W-:-:S04]  /*0f10*/  LOP3.LUT R18, R16, 0xff, RZ, 0xc0, !PT ;  /* 0x000000ff10127812 */ /* 0x000fc800078ec0ff */
[C---:B------:R-:W-:Y:S01]  /*0f20*/  ISETP.NE.AND P0, PT, R18.reuse, 0x3c, PT ;  /* 0x0000003c1200780c */ /* 0x040fe20003f05270 */
[----:B------:R-:W-:-:S03]  /*0f30*/  VIADD R5, R18, 0xffffff3e ;  /* 0xffffff3e12057836 */ /* 0x000fc60000000000 */
[----:B------:R-:W-:Y:S02]  /*0f40*/  ISETP.EQ.OR P0, PT, R18, 0x38, !P0 ;  /* 0x000000381200780c */ /* 0x000fe40004702670 */
[----:B------:R-:W-:-:S04]  /*0f50*/  LOP3.LUT R5, R5, 0xffff, RZ, 0xc0, !PT ;  /* 0x0000ffff05057812 */ /* 0x000fc800078ec0ff */
[----:B------:R-:W-:-:S13]  /*0f60*/  ISETP.LT.U32.OR P1, PT, R5, 0x2, P0 ;  /* 0x000000020500780c */ /* 0x000fda0000721470 */
.L_x_5:
[----:B------:R-:W-:Y:S01]  /*0f70*/  BSSY.RECONVERGENT B0, `(.L_x_6) ;  /* 0x0000018000007945 */ /* 0x000fe20003800200 */
[----:B------:R-:W-:-:S03]  /*0f80*/  PRMT R5, R7, 0x7771, RZ ;  /* 0x0000777107057816 */ /* 0x000fc600000000ff */
[----:B------:R-:W-:Y:S05]  /*0f90*/  @!P2 BRA `(.L_x_7) ;  /* 0x000000000024a947 */ /* 0x000fea0003800000 */
[----:B-1----:R-:W-:-:S04]  /*0fa0*/  PRMT R7, R11, 0x9910, RZ ;  /* 0x000099100b077816 */ /* 0x002fc800000000ff */
[----:B0-----:R-:W-:-:S04]  /*0fb0*/  ISETP.NE.AND P0, PT, R10, R7, PT ;  /* 0x000000070a00720c */ /* 0x001fc80003f05270 */
[----:B------:R-:W-:Y:S02]  /*0fc0*/  ISETP.EQ.OR P2, PT, R6, R13, P0 ;  /* 0x0000000d0600720c */ /* 0x000fe40000742670 */
[----:B------:R-:W-:Y:S02]  /*0fd0*/  PLOP3.LUT P0, PT, PT, PT, PT, 0x8, 0x80 ;  /* 0x000000000080781c */ /* 0x000fe40003f0e170 */
[----:B------:R-:W-:-:S13]  /*0fe0*/  ISETP.LT.U32.OR P2, PT, R14, 0x6, P2 ;  /* 0x000000060e00780c */ /* 0x000fda0001741470 */
[----:B------:R-:W-:Y:S05]  /*0ff0*/  @P2 BRA `(.L_x_8) ;  /* 0x00000000003c2947 */ /* 0x000fea0003800000 */
[----:B------:R-:W-:-:S04]  /*1000*/  ISETP.NE.AND P2, PT, R8, R15, PT ;  /* 0x0000000f0800720c */ /* 0x000fc80003f45270 */
[----:B------:R-:W-:Y:S01]  /*1010*/  SEL R11, R10, 0x2, !P2 ;  /* 0x000000020a0b7807 */ /* 0x000fe20005000000 */
[----:B------:R-:W-:Y:S08]  /*1020*/  BRA `(.L_x_8) ;  /* 0x0000000000307947 */ /* 0x000ff00003800000 */
.L_x_7:
[----:B------:R-:W-:Y:S02]  /*1030*/  LOP3.LUT R16, R16, 0xff, RZ, 0xc0, !PT ;  /* 0x000000ff10107812 */ /* 0x000fe400078ec0ff */
[----:B------:R-:W-:Y:S02]  /*1040*/  PLOP3.LUT P0, PT, PT, PT, PT, 0x80, 0x8 ;  /* 0x000000000008781c */ /* 0x000fe40003f0f070 */
[----:B------:R-:W-:-:S13]  /*1050*/  ISETP.GT.AND P2, PT, R16, 0xc2, PT ;  /* 0x000000c21000780c */ /* 0x000fda0003f44270 */
[----:B------:R-:W-:Y:S05]  /*1060*/  @P2 BRA `(.L_x_9) ;  /* 0x0000000000102947 */ /* 0x000fea0003800000 */
[----:B------:R-:W-:-:S04]  /*1070*/  ISETP.NE.AND P2, PT, R16, 0x3e, PT ;  /* 0x0000003e1000780c */ /* 0x000fc80003f45270 */
[----:B------:R-:W-:-:S13]  /*1080*/  ISETP.EQ.OR P2, PT, R16, 0x3c, !P2 ;  /* 0x0000003c1000780c */ /* 0x000fda0005742670 */
[----:B------:R-:W-:Y:S05]  /*1090*/  @P2 BRA `(.L_x_8) ;  /* 0x0000000000142947 */ /* 0x000fea0003800000 */
[----:B------:R-:W-:Y:S05]  /*10a0*/  BRA `(.L_x_10) ;  /* 0x00000000000c7947 */ /* 0x000fea0003800000 */
.L_x_9:
[----:B------:R-:W-:-:S04]  /*10b0*/  ISETP.NE.AND P2, PT, R16, 0xcb, PT ;  /* 0x000000cb1000780c */ /* 0x000fc80003f45270 */
[----:B------:R-:W-:-:S13]  /*10c0*/  ISETP.EQ.OR P2, PT, R16, 0xc3, !P2 ;  /* 0x000000c31000780c */ /* 0x000fda0005742670 */
[----:B------:R-:W-:Y:S05]  /*10d0*/  @P2 BRA `(.L_x_8) ;  /* 0x0000000000042947 */ /* 0x000fea0003800000 */
.L_x_10:
[----:B------:R-:W-:-:S13]  /*10e0*/  PLOP3.LUT P0, PT, PT, PT, PT, 0x8, 0x80 ;  /* 0x000000000080781c */ /* 0x000fda0003f0e170 */
.L_x_8:
[----:B------:R-:W-:Y:S05]  /*10f0*/  BSYNC.RECONVERGENT B0 ;  /* 0x0000000000007941 */ /* 0x000fea0003800200 */
.L_x_6:
[----:B------:R-:W-:Y:S02]  /*1100*/  IADD3 R6, P2, PT, R17, R2, RZ ;  /* 0x0000000211067210 */ /* 0x000fe40007f5e0ff */
[----:B-1----:R-:W-:Y:S02]  /*1110*/  SEL R11, R11, 0x2, !P0 ;  /* 0x000000020b0b7807 */ /* 0x002fe40004000000 */
[----:B------:R-:W-:Y:S01]  /*1120*/  ISETP.NE.AND P0, PT, R5, RZ, PT ;  /* 0x000000ff0500720c */ /* 0x000fe20003f05270 */
[----:B------:R-:W-:Y:S01]  /*1130*/  IMAD.X R7, RZ, RZ, R3, P2 ;  /* 0x000000ffff077224 */ /* 0x000fe200010e0603 */
[----:B------:R-:W-:-:S04]  /*1140*/  SEL R11, R11, 0x2, !P1 ;  /* 0x000000020b0b7807 */ /* 0x000fc80004800000 */
[----:B0-----:R0:W-:Y:S01]  /*1150*/  STG.E.U8 desc[UR4][R6.64], R10 ;  /* 0x0000000a06007986 */ /* 0x0011e2000c101104 */
[----:B------:R-:W-:-:S03]  /*1160*/  LOP3.LUT R5, R11, 0xff, RZ, 0xc0, !PT ;  /* 0x000000ff0b057812 */ /* 0x000fc600078ec0ff */
[----:B------:R0:W-:Y:S01]  /*1170*/  STG.E.U8 desc[UR4][R6.64+0x1], R11 ;  /* 0x0000010b06007986 */ /* 0x0001e2000c101104 */
[----:B------:R-:W-:Y:S01]  /*1180*/  ISETP.NE.AND P1, PT, R5, 0x1, PT ;  /* 0x000000010500780c */ /* 0x000fe20003f25270 */
[----:B------:R-:W-:-:S03]  /*1190*/  VIADD R5, R9, 0x2 ;  /* 0x0000000209057836 */ /* 0x000fc60000000000 */
[----:B------:R-:W-:-:S09]  /*11a0*/  @P0 SEL R4, R4, 0x1, P1 ;  /* 0x0000000104040807 */ /* 0x000fd20000800000 */
.L_x_4:
[----:B0-----:R-:W-:-:S05]  /*11b0*/  VIADD R6, R12, 0xfffffffe ;  /* 0xfffffffe0c067836 */ /* 0x001fca0000000000 */
[----:B------:R-:W-:-:S13]  /*11c0*/  ISETP.NE.AND P0, PT, R6, R9, PT ;  /* 0x000000090600720c */ /* 0x000fda0003f05270 */
[----:B------:R-:W-:Y:S05]  /*11d0*/  @!P0 BRA `(.L_x_0) ;  /* 0x0000000800688947 */ /* 0x000fea0003800000 */
[----:B------:R-:W0:Y:S01]  /*11e0*/  LDC.64 R6, c[0x0][0x380] ;  /* 0x0000e000ff067b82 */ /* 0x000e220000000a00 */
[C---:B------:R-:W-:Y:S02]  /*11f0*/  IMAD.IADD R10, R5.reuse, 0x1, -R12 ;  /* 0x00000001050a7824 */ /* 0x040fe400078e0a0c */
[----:B------:R-:W-:-:S07]  /*1200*/  IMAD.SHL.U32 R11, R5, 0x2, RZ ;  /* 0x00000002050b7824 */ /* 0x000fce00078e00ff */
.L_x_23:
[----:B01----:R-:W-:-:S05]  /*1210*/  IMAD.WIDE.U32 R8, R5, 0xc, R6 ;  /* 0x0000000c05087825 */ /* 0x003fca00078e0006 */
        /* <DEDUP_REMOVED lines=12> */
[C---:B------:R-:W-:Y:S01]  /*12e0*/  IMAD.SHL.U32 R22, R19.reuse, 0x10, RZ ;  /* 0x0000001013167824 */ /* 0x040fe200078e00ff */
[----:B------:R-:W-:Y:S02]  /*12f0*/  ISETP.GT.U32.AND P0, PT, R19, 0x1, PT ;  /* 0x000000011300780c */ /* 0x000fe40003f04070 */
[----:B------:R-:W-:Y:S01]  /*1300*/  PLOP3.LUT P1, PT, PT, PT, PT, 0x8, 0x80 ;  /* 0x000000000080781c */ /* 0x000fe20003f2e170 */
[----:B--2---:R-:W-:Y:S02]  /*1310*/  IMAD.SHL.U32 R24, R14, 0x4, RZ ;  /* 0x000000040e187824 */ /* 0x004fe400078e00ff */
[----:B---3--:R-:W-:-:S03]  /*1320*/  IMAD.SHL.U32 R23, R15, 0x4, RZ ;  /* 0x000000040f177824 */ /* 0x008fc600078e00ff */
[----:B-----5:R-:W-:Y:S02]  /*1330*/  LOP3.LUT R25, R24, 0xff, R17, 0xf8, !PT ;  /* 0x000000ff18197812 */ /* 0x020fe400078ef811 */
[----:B------:R-:W-:Y:S02]  /*1340*/  LOP3.LUT R23, R23, 0xff, R18, 0xf8, !PT ;  /* 0x000000ff17177812 */ /* 0x000fe400078ef812 */
[-C--:B------:R-:W-:Y:S02]  /*1350*/  LOP3.LUT R25, R25, R22.reuse, RZ, 0xfc, !PT ;  /* 0x0000001619197212 */ /* 0x080fe400078efcff */
[----:B------:R-:W-:Y:S02]  /*1360*/  LOP3.LUT R24, R23, R22, RZ, 0xfc, !PT ;  /* 0x0000001617187212 */ /* 0x000fe400078efcff */
[----:B------:R0:W1:Y:S08]  /*1370*/  LDC.U8 R20, c[0x3][R25] ;  /* 0x00c0000019147b82 */ /* 0x0000700000000000 */
[----:B------:R0:W2:Y:S01]  /*1380*/  LDC.U8 R21, c[0x3][R24] ;  /* 0x00c0000018157b82 */ /* 0x0000a20000000000 */
[----:B------:R-:W-:-:S02]  /*1390*/  IMAD.SHL.U32 R12, R14, 0x40, RZ ;  /* 0x000000400e0c7824 */ /* 0x000fc400078e00ff */
[----:B------:R-:W-:Y:S02]  /*13a0*/  IMAD.SHL.U32 R22, R15, 0x4, RZ ;  /* 0x000000040f167824 */ /* 0x000fe400078e00ff */
[----:B------:R-:W-:Y:S01]  /*13b0*/  IMAD.SHL.U32 R13, R17, 0x10, RZ ;  /* 0x00000010110d7824 */ /* 0x000fe200078e00ff */
[----:B------:R-:W-:-:S04]  /*13c0*/  LOP3.LUT R23, R19, 0xfe, RZ, 0xc0, !PT ;  /* 0x000000fe13177812 */ /* 0x000fc800078ec0ff */
[----:B------:R-:W-:Y:S02]  /*13d0*/  LOP3.LUT R13, R22, R13, R12, 0xfe, !PT ;  /* 0x0000000d160d7212 */ /* 0x000fe400078efe0c */
[----:B------:R-:W-:Y:S02]  /*13e0*/  ISETP.NE.AND P2, PT, R23, 0x2, PT ;  /* 0x000000021700780c */ /* 0x000fe40003f45270 */
[----:B------:R-:W-:Y:S01]  /*13f0*/  LOP3.LUT R13, R13, R18, RZ, 0xfc, !PT ;  /* 0x000000120d0d7212 */ /* 0x000fe200078efcff */
[----:B0-----:R-:W-:Y:S10]  /*1400*/  @P0 BRA `(.L_x_11) ;  /* 0x0000000000180947 */ /* 0x001ff40003800000 */
[----:B------:R-:W-:-:S04]  /*1410*/  LOP3.LUT R22, R13, 0xff, RZ, 0xc0, !PT ;  /* 0x000000ff0d167812 */ /* 0x000fc800078ec0ff */
[C---:B------:R-:W-:Y:S01]  /*1420*/  ISETP.NE.AND P0, PT, R22.reuse, 0x3c, PT ;  /* 0x0000003c1600780c */ /* 0x040fe20003f05270 */
[----:B------:R-:W-:-:S03]  /*1430*/  VIADD R12, R22, 0xffffff3e ;  /* 0xffffff3e160c7836 */ /* 0x000fc60000000000 */
[----:B------:R-:W-:Y:S02]  /*1440*/  ISETP.EQ.OR P0, PT, R22, 0x38, !P0 ;  /* 0x000000381600780c */ /* 0x000fe40004702670 */
[----:B------:R-:W-:-:S04]  /*1450*/  LOP3.LUT R12, R12, 0xffff, RZ, 0xc0, !PT ;  /* 0x0000ffff0c0c7812 */ /* 0x000fc800078ec0ff */
[----:B------:R-:W-:-:S13]  /*1460*/  ISETP.LT.U32.OR P1, PT, R12, 0x2, P0 ;  /* 0x000000020c00780c */ /* 0x000fda0000721470 */
.L_x_11:
[----:B------:R-:W-:Y:S01]  /*1470*/  BSSY.RECONVERGENT B0, `(.L_x_12) ;  /* 0x0000018000007945 */ /* 0x000fe20003800200 */
[----:B------:R-:W-:-:S03]  /*1480*/  PRMT R16, R16, 0x7771, RZ ;  /* 0x0000777110107816 */ /* 0x000fc600000000ff */
[----:B------:R-:W-:Y:S05]  /*1490*/  @P2 BRA `(.L_x_13) ;  /* 0x0000000000342947 */ /* 0x000fea0003800000 */
        /* <DEDUP_REMOVED lines=8> */
.L_x_14:
[----:B------:R-:W-:-:S04]  /*1520*/  ISETP.NE.AND P2, PT, R13, 0xcb, PT ;  /* 0x000000cb0d00780c */ /* 0x000fc80003f45270 */
[----:B------:R-:W-:-:S13]  /*1530*/  ISETP.EQ.OR P2, PT, R13, 0xc3, !P2 ;  /* 0x000000c30d00780c */ /* 0x000fda0005742670 */
[----:B------:R-:W-:Y:S05]  /*1540*/  @P2 BRA `(.L_x_15) ;  /* 0x0000000000282947 */ /* 0x000fea0003800000 */
.L_x_16:
[----:B------:R-:W-:Y:S01]  /*1550*/  PLOP3.LUT P0, PT, PT, PT, PT, 0x8, 0x80 ;  /* 0x000000000080781c */ /* 0x000fe20003f0e170 */
[----:B------:R-:W-:-:S12]  /*1560*/  BRA `(.L_x_15) ;  /* 0x0000000000207947 */ /* 0x000fd80003800000 */
.L_x_13:
[----:B--2---:R-:W-:-:S04]  /*1570*/  PRMT R13, R21, 0x9910, RZ ;  /* 0x00009910150d7816 */ /* 0x004fc800000000ff */
[----:B-1----:R-:W-:-:S04]  /*1580*/  ISETP.NE.AND P0, PT, R20, R13, PT ;  /* 0x0000000d1400720c */ /* 0x002fc80003f05270 */
[----:B------:R-:W-:-:S04]  /*1590*/  ISETP.EQ.OR P0, PT, R14, R15, P0 ;  /* 0x0000000f0e00720c */ /* 0x000fc80000702670 */
[----:B------:R-:W-:Y:S02]  /*15a0*/  ISETP.LT.U32.OR P2, PT, R19, 0x6, P0 ;  /* 0x000000061300780c */ /* 0x000fe40000741470 */
[----:B------:R-:W-:-:S11]  /*15b0*/  PLOP3.LUT P0, PT, PT, PT, PT, 0x8, 0x80 ;  /* 0x000000000080781c */ /* 0x000fd60003f0e170 */
[----:B------:R-:W-:-:S04]  /*15c0*/  @!P2 ISETP.NE.AND P3, PT, R17, R18, PT ;  /* 0x000000121100a20c */ /* 0x000fc80003f65270 */
[----:B------:R-:W-:-:S04]  /*15d0*/  @!P2 SEL R12, R20, 0x2, !P3 ;  /* 0x00000002140ca807 */ /* 0x000fc80005800000 */
[----:B------:R-:W-:-:S07]  /*15e0*/  @!P2 PRMT R21, R12, 0x7610, R21 ;  /* 0x000076100c15a816 */ /* 0x000fce0000000015 */
.L_x_15:
[----:B------:R-:W-:Y:S05]  /*15f0*/  BSYNC.RECONVERGENT B0 ;  /* 0x0000000000007941 */ /* 0x000fea0003800200 */
.L_x_12:
[----:B------:R-:W-:Y:S02]  /*1600*/  IADD3 R18, P2, PT, R11, R2, RZ ;  /* 0x000000020b127210 */ /* 0x000fe40007f5e0ff */
[----:B--2---:R-:W-:-:S03]  /*1610*/  SEL R17, R21, 0x2, !P0 ;  /* 0x0000000215117807 */ /* 0x004fc60004000000 */
[----:B------:R-:W-:Y:S01]  /*1620*/  IMAD.X R19, RZ, RZ, R3, P2 ;  /* 0x000000ffff137224 */ /* 0x000fe200010e0603 */
[----:B------:R-:W-:-:S04]  /*1630*/  SEL R17, R17, 0x2, !P1 ;  /* 0x0000000211117807 */ /* 0x000fc80004800000 */
[----:B-1----:R0:W-:Y:S04]  /*1640*/  STG.E.U8 desc[UR4][R18.64], R20 ;  /* 0x0000001412007986 */ /* 0x0021e8000c101104 */
[----:B------:R1:W-:Y:S04]  /*1650*/  STG.E.U8 desc[UR4][R18.64+0x1], R17 ;  /* 0x0000011112007986 */ /* 0x0003e8000c101104 */
[----:B------:R-:W2:Y:S04]  /*1660*/  LDG.E R13, desc[UR4][R8.64+0x10] ;  /* 0x00001004080d7981 */ /* 0x000ea8000c1e1900 */
[----:B------:R-:W3:Y:S04]  /*1670*/  LDG.E R15, desc[UR4][R8.64+0x14] ;  /* 0x00001404080f7981 */ /* 0x000ee8000c1e1900 */
[----:B------:R-:W4:Y:S01]  /*1680*/  LDG.E.U16 R21, desc[UR4][R8.64+0xc] ;  /* 0x00000c0408157981 */ /* 0x000f22000c1e1500 */
[----:B--2---:R-:W-:-:S02]  /*1690*/  LEA R12, P0, R13, R2, 0x1 ;  /* 0x000000020d0c7211 */ /* 0x004fc400078008ff */
[----:B---3--:R-:W-:-:S03]  /*16a0*/  LEA R14, P1, R15, R2, 0x1 ;  /* 0x000000020f0e7211 */ /* 0x008fc600078208ff */
[--C-:B------:R-:W-:Y:S02]  /*16b0*/  IMAD.X R13, RZ, RZ, R3.reuse, P0 ;  /* 0x000000ffff0d7224 */ /* 0x100fe400000e0603 */
[----:B------:R-:W-:-:S03]  /*16c0*/  IMAD.X R15, RZ, RZ, R3, P1 ;  /* 0x000000ffff0f7224 */ /* 0x000fc600008e0603 */
[----:B------:R-:W2:Y:S04]  /*16d0*/  LDG.E.U8 R22, desc[UR4][R12.64] ;  /* 0x000000040c167981 */ /* 0x000ea8000c1e1100 */
[----:B------:R-:W3:Y:S04]  /*16e0*/  LDG.E.U8 R23, desc[UR4][R12.64+0x1] ;  /* 0x000001040c177981 */ /* 0x000ee8000c1e1100 */
[----:B0-----:R-:W5:Y:S04]  /*16f0*/  LDG.E.U8 R20, desc[UR4][R14.64] ;  /* 0x000000040e147981 */ /* 0x001f68000c1e1100 */
[----:B-1----:R0:W5:Y:S01]  /*1700*/  LDG.E.U8 R19, desc[UR4][R14.64+0x1] ;  /* 0x000001040e137981 */ /* 0x002162000c1e1100 */
[----:B----4-:R-:W-:-:S05]  /*1710*/  PRMT R18, R21, 0x7770, RZ ;  /* 0x0000777015127816 */ /* 0x010fca00000000ff */
[C---:B------:R-:W-:Y:S01]  /*1720*/  IMAD.SHL.U32 R24, R18.reuse, 0x10, RZ ;  /* 0x0000001012187824 */ /* 0x040fe200078e00ff */
[C---:B------:R-:W-:Y:S02]  /*1730*/  ISETP.GT.U32.AND P0, PT, R18.reuse, 0x1, PT ;  /* 0x000000011200780c */ /* 0x040fe40003f04070 */
[----:B------:R-:W-:Y:S02]  /*1740*/  LOP3.LUT R17, R17, 0xff, RZ, 0xc0, !PT ;  /* 0x000000ff11117812 */ /* 0x000fe400078ec0ff */
[----:B0-----:R-:W-:Y:S02]  /*1750*/  LOP3.LUT R15, R18, 0xfe, RZ, 0xc0, !PT ;  /* 0x000000fe120f7812 */ /* 0x001fe400078ec0ff */
[----:B------:R-:W-:Y:S02]  /*1760*/  ISETP.NE.AND P1, PT, R17, 0x1, PT ;  /* 0x000000011100780c */ /* 0x000fe40003f25270 */
[----:B------:R-:W-:Y:S02]  /*1770*/  ISETP.NE.AND P3, PT, R15, 0x2, PT ;  /* 0x000000020f00780c */ /* 0x000fe40003f65270 */
[----:B------:R-:W-:-:S02]  /*1780*/  ISETP.NE.AND P1, PT, R16, RZ, !P1 ;  /* 0x000000ff1000720c */ /* 0x000fc40004f25270 */
[----:B------:R-:W-:Y:S01]  /*1790*/  PLOP3.LUT P2, PT, PT, PT, PT, 0x8, 0x80 ;  /* 0x000000000080781c */ /* 0x000fe20003f4e170 */
        /* <DEDUP_REMOVED lines=11> */
[----:B------:R-:W-:-:S04]  /*1850*/  LOP3.LUT R12, R14, R13, R12, 0xfe, !PT ;  /* 0x0000000d0e0c7212 */ /* 0x000fc800078efe0c */
        /* <DEDUP_REMOVED lines=8> */
.L_x_17:
        /* <DEDUP_REMOVED lines=12> */
.L_x_19:
        /* <DEDUP_REMOVED lines=8> */
.L_x_21:
[----:B------:R-:W-:-:S04]  /*1a20*/  ISETP.NE.AND P3, PT, R13, 0xcb, PT ;  /* 0x000000cb0d00780c */ /* 0x000fc80003f65270 */
[----:B------:R-:W-:-:S13]  /*1a30*/  ISETP.EQ.OR P3, PT, R13, 0xc3, !P3 ;  /* 0x000000c30d00780c */ /* 0x000fda0005f62670 */
[----:B------:R-:W-:Y:S05]  /*1a40*/  @P3 BRA `(.L_x_20) ;  /* 0x0000000000043947 */ /* 0x000fea0003800000 */
.L_x_22:
[----:B------:R-:W-:-:S13]  /*1a50*/  PLOP3.LUT P0, PT, PT, PT, PT, 0x8, 0x80 ;  /* 0x000000000080781c */ /* 0x000fda0003f0e170 */
.L_x_20:
[----:B------:R-:W-:Y:S05]  /*1a60*/  BSYNC.RECONVERGENT B0 ;  /* 0x0000000000007941 */ /* 0x000fea0003800200 */
.L_x_18:
[----:B------:R-:W-:Y:S01]  /*1a70*/  VIADD R13, R11, 0x2 ;  /* 0x000000020b0d7836 */ /* 0x000fe20000000000 */
[----:B-1----:R-:W-:Y:S01]  /*1a80*/  SEL R9, R9, 0x2, !P0 ;  /* 0x0000000209097807 */ /* 0x002fe20004000000 */
[----:B------:R-:W-:Y:S01]  /*1a90*/  VIADD R10, R10, 0x2 ;  /* 0x000000020a0a7836 */ /* 0x000fe20000000000 */
[----:B------:R-:W-:Y:S01]  /*1aa0*/  SEL R4, R4, 0x1, !P1 ;  /* 0x0000000104047807 */ /* 0x000fe20004800000 */
[----:B------:R-:W-:Y:S01]  /*1ab0*/  VIADD R5, R5, 0x2 ;  /* 0x0000000205057836 */ /* 0x000fe20000000000 */
[----:B------:R-:W-:Y:S01]  /*1ac0*/  IADD3 R12, P3, PT, R13, R2, RZ ;  /* 0x000000020d0c7210 */ /* 0x000fe20007f7e0ff */
[----:B------:R-:W-:Y:S01]  /*1ad0*/  VIADD R11, R11, 0x4 ;  /* 0x000000040b0b7836 */ /* 0x000fe20000000000 */
[----:B------:R-:W-:Y:S02]  /*1ae0*/  SEL R9, R9, 0x2, !P2 ;  /* 0x0000000209097807 */ /* 0x000fe40005000000 */
[----:B------:R-:W-:Y:S01]  /*1af0*/  ISETP.NE.AND P1, PT, R10, RZ, PT ;  /* 0x000000ff0a00720c */ /* 0x000fe20003f25270 */
[----:B------:R-:W-:Y:S01]  /*1b00*/  IMAD.X R13, RZ, RZ, R3, P3 ;  /* 0x000000ffff0d7224 */ /* 0x000fe200018e0603 */
[----:B------:R-:W-:-:S02]  /*1b10*/  ISETP.NE.AND P0, PT, R21, RZ, PT ;  /* 0x000000ff1500720c */ /* 0x000fc40003f05270 */
[----:B------:R-:W-:Y:S02]  /*1b20*/  LOP3.LUT R14, R9, 0xff, RZ, 0xc0, !PT ;  /* 0x000000ff090e7812 */ /* 0x000fe400078ec0ff */
[----:B0-----:R1:W-:Y:S02]  /*1b30*/  STG.E.U8 desc[UR4][R12.64], R8 ;  /* 0x000000080c007986 */ /* 0x0013e4000c101104 */
[----:B------:R-:W-:Y:S02]  /*1b40*/  ISETP.NE.AND P2, PT, R14, 0x1, PT ;  /* 0x000000010e00780c */ /* 0x000fe40003f45270 */
[----:B------:R1:W-:Y:S05]  /*1b50*/  STG.E.U8 desc[UR4][R12.64+0x1], R9 ;  /* 0x000001090c007986 */ /* 0x0003ea000c101104 */
[----:B------:R-:W-:Y:S01]  /*1b60*/  @P0 SEL R4, R4, 0x1, P2 ;  /* 0x0000000104040807 */ /* 0x000fe20001000000 */
[----:B------:R-:W-:Y:S06]  /*1b70*/  @P1 BRA `(.L_x_23) ;  /* 0xfffffff400a41947 */ /* 0x000fec000383ffff */
.L_x_0:
[----:B------:R-:W3:Y:S08]  /*1b80*/  LDC.64 R6, c[0x0][0x3b8] ;  /* 0x0000ee00ff067b82 */ /* 0x000ef00000000a00 */
[----:B------:R-:W4:Y:S01]  /*1b90*/  LDC.64 R2, c[0x0][0x3b0] ;  /* 0x0000ec00ff027b82 */ /* 0x000f220000000a00 */
[----:B---3--:R-:W-:Y:S01]  /*1ba0*/  IMAD R0, R7, R6, R0 ;  /* 0x0000000607007224 */ /* 0x008fe200078e0200 */
[----:B------:R-:W-:-:S04]  /*1bb0*/  LOP3.LUT R7, R4, 0xff, RZ, 0xc0, !PT ;  /* 0x000000ff04077812 */ /* 0x000fc800078ec0ff */
[----:B------:R-:W-:Y:S02]  /*1bc0*/  SHF.R.U32.HI R5, RZ, 0x5, R0 ;  /* 0x00000005ff057819 */ /* 0x000fe40000011600 */
[----:B------:R-:W-:-:S03]  /*1bd0*/  SHF.L.W.U32 R7, R7, R0, RZ ;  /* 0x0000000007077219 */ /* 0x000fc60000000eff */
[----:B----4-:R-:W-:-:S05]  /*1be0*/  IMAD.WIDE.U32 R2, R5, 0x4, R2 ;  /* 0x0000000405027825 */ /* 0x010fca00078e0002 */
[----:B------:R-:W-:Y:S01]  /*1bf0*/  REDG.E.OR.STRONG.GPU desc[UR4][R2.64], R7 ;  /* 0x000000070200798e */ /* 0x000fe2000f12e104 */
[----:B------:R-:W-:Y:S05]  /*1c00*/  EXIT ;  /* 0x000000000000794d */ /* 0x000fea0003800000 */
.L_x_24:
[----:B------:R-:W-:-:S00]  /*1c10*/  BRA `(.L_x_24) ;  /* 0xfffffffc00fc7947 */ /* 0x000fc0000383ffff */
[----:B------:R-:W-:-:S00]  /*1c20*/  NOP ;  /* 0x0000000000007918 */ /* 0x000fc00000000000 */
        /* <DEDUP_REMOVED lines=13> */
.L_x_51:


//--------------------- .text._Z28cuda_check_fault_activationsP4GatePhjjS1_j --------------------------
	.section	.text._Z28cuda_check_fault_activationsP4GatePhjjS1_j,"ax",@progbits
	.align	128
        .global         _Z28cuda_check_fault_activationsP4GatePhjjS1_j
        .type           _Z28cuda_check_fault_activationsP4GatePhjjS1_j,@function
        .size           _Z28cuda_check_fault_activationsP4GatePhjjS1_j,(.L_x_52 - _Z28cuda_check_fault_activationsP4GatePhjjS1_j)
        .other          _Z28cuda_check_fault_activationsP4GatePhjjS1_j,@"STO_CUDA_ENTRY STV_DEFAULT"
_Z28cuda_check_fault_activationsP4GatePhjjS1_j:
.text._Z28cuda_check_fault_activationsP4GatePhjjS1_j:
[----:B------:R-:W-:Y:S01]  /*0000*/  LDC R1, c[0x0][0x37c] ;  /* 0x0000df00ff017b82 */ /* 0x000fe20000000800 */
[----:B------:R-:W0:Y:S07]  /*0010*/  S2R R6, SR_CTAID.X ;  /* 0x0000000000067919 */ /* 0x000e2e0000002500 */
[----:B------:R-:W1:Y:S01]  /*0020*/  LDC R11, c[0x0][0x394] ;  /* 0x0000e500ff0b7b82 */ /* 0x000e620000000800 */
[----:B------:R-:W2:Y:S01]  /*0030*/  LDCU UR4, c[0x0][0x3a0] ;  /* 0x00007400ff0477ac */ /* 0x000ea20008000800 */
[----:B------:R-:W0:Y:S01]  /*0040*/  S2R R3, SR_TID.X ;  /* 0x0000000000037919 */ /* 0x000e220000002100 */
[----:B-1----:R-:W-:Y:S01]  /*0050*/  ISETP.NE.AND P0, PT, R11, RZ, PT ;  /* 0x000000ff0b00720c */ /* 0x002fe20003f05270 */
[----:B0-----:R-:W-:-:S05]  /*0060*/  IMAD R6, R6, 0x200, R3 ;  /* 0x0000020006067824 */ /* 0x001fca00078e0203 */
[----:B--2---:R-:W-:-:S13]  /*0070*/  ISETP.GE.U32.OR P0, PT, R6, UR4, !P0 ;  /* 0x0000000406007c0c */ /* 0x004fda000c706470 */
[----:B------:R-:W-:Y:S05]  /*0080*/  @P0 EXIT ;  /* 0x000000000000094d */ /* 0x000fea0003800000 */
[C---:B------:R-:W-:Y:S01]  /*0090*/  ISETP.GE.U32.AND P0, PT, R11.reuse, 0x4, PT ;  /* 0x000000040b00780c */ /* 0x040fe20003f06070 */
[----:B------:R-:W0:Y:S01]  /*00a0*/  LDCU.64 UR8, c[0x0][0x358] ;  /* 0x00006b00ff0877ac */ /* 0x000e220008000a00 */
[----:B------:R-:W-:Y:S01]  /*00b0*/  LOP3.LUT R8, R11, 0x3, RZ, 0xc0, !PT ;  /* 0x000000030b087812 */ /* 0x000fe200078ec0ff */
[----:B------:R-:W-:Y:S01]  /*00c0*/  IMAD.MOV.U32 R9, RZ, RZ, RZ ;  /* 0x000000ffff097224 */ /* 0x000fe200078e00ff */
[----:B------:R-:W-:Y:S02]  /*00d0*/  LOP3.LUT R0, R3, 0x1, RZ, 0xc0, !PT ;  /* 0x0000000103007812 */ /* 0x000fe400078ec0ff */
[----:B------:R-:W-:Y:S02]  /*00e0*/  ISETP.NE.AND P2, PT, R8, RZ, PT ;  /* 0x000000ff0800720c */ /* 0x000fe40003f45270 */
[----:B------:R-:W-:-:S05]  /*00f0*/  LOP3.LUT R7, R6, 0xfffffffe, RZ, 0xc0, !PT ;  /* 0xfffffffe06077812 */ /* 0x000fca00078ec0ff */
[----:B------:R-:W-:Y:S06]  /*0100*/  @!P0 BRA `(.L_x_25) ;  /* 0x0000000400788947 */ /* 0x000fec0003800000 */
[----:B------:R-:W1:Y:S01]  /*0110*/  LDC.64 R2, c[0x0][0x398] ;  /* 0x0000e600ff027b82 */ /* 0x000e620000000a00 */
[----:B------:R-:W2:Y:S01]  /*0120*/  LDCU UR5, c[0x0][0x390] ;  /* 0x00007200ff0577ac */ /* 0x000ea20008000800 */
[----:B------:R-:W-:Y:S01]  /*0130*/  LOP3.LUT R9, R11, 0xfffffffc, RZ, 0xc0, !PT ;  /* 0xfffffffc0b097812 */ /* 0x000fe200078ec0ff */
[----:B------:R-:W-:Y:S01]  /*0140*/  IMAD R10, R6, R11, 0x3 ;  /* 0x00000003060a7424 */ /* 0x000fe200078e020b */
[----:B------:R-:W3:Y:S03]  /*0150*/  LDCU UR7, c[0x0][0x390] ;  /* 0x00007200ff0777ac */ /* 0x000ee60008000800 */
[----:B------:R-:W-:Y:S01]  /*0160*/  IMAD.MOV R11, RZ, RZ, -R9 ;  /* 0x000000ffff0b7224 */ /* 0x000fe200078e0a09 */
[----:B------:R-:W4:Y:S01]  /*0170*/  LDC.64 R4, c[0x0][0x388] ;  /* 0x0000e200ff047b82 */ /* 0x000f220000000a00 */
[----:B------:R-:W0:Y:S01]  /*0180*/  LDCU UR10, c[0x0][0x390] ;  /* 0x00007200ff0a77ac */ /* 0x000e220008000800 */
[----:B------:R-:W-:Y:S01]  /*0190*/  UMOV UR4, URZ ;  /* 0x000000ff00047c82 */ /* 0x000fe20008000000 */
[----:B--2---:R-:W-:-:S02]  /*01a0*/  USHF.L.U32 UR6, UR5, 0x1, URZ ;  /* 0x0000000105067899 */ /* 0x004fc400080006ff */
[----:B------:R-:W-:-:S12]  /*01b0*/  UIMAD UR5, UR5, 0x3, URZ ;  /* 0x00000003050578a4 */ /* 0x000fd8000f8e02ff */
.L_x_26:
[----:B--2-4-:R-:W-:-:S04]  /*01c0*/  IADD3 R12, P0, P1, R4, UR4, R7 ;  /* 0x00000004040c7c10 */ /* 0x014fc8000f91e007 */
[----:B------:R-:W-:-:S05]  /*01d0*/  IADD3.X R13, PT, PT, RZ, R5, RZ, P0, P1 ;  /* 0x00000005ff0d7210 */ /* 0x000fca00007e24ff */
[----:B0-----:R-:W2:Y:S04]  /*01e0*/  LDG.E.U8 R15, desc[UR8][R12.64+0x1] ;  /* 0x000001080c0f7981 */ /* 0x001ea8000c1e1100 */
[----:B------:R3:W4:Y:S01]  /*01f0*/  LDG.E.U8 R14, desc[UR8][R12.64] ;  /* 0x000000080c0e7981 */ /* 0x000722000c1e1100 */
[----:B------:R-:W-:Y:S02]  /*0200*/  VIADD R17, R10, 0xfffffffd ;  /* 0xfffffffd0a117836 */ /* 0x000fe40000000000 */
[----:B------:R-:W-:Y:S01]  /*0210*/  IMAD.MOV.U32 R16, RZ, RZ, 0x1 ;  /* 0x00000001ff107424 */ /* 0x000fe200078e00ff */
[----:B---3--:R-:W-:-:S04]  /*0220*/  IADD3 R12, P3, P4, R4, UR7, R7 ;  /* 0x00000007040c7c10 */ /* 0x008fc8000fc7e007 */
[----:B------:R-:W-:Y:S02]  /*0230*/  IADD3.X R13, PT, PT, RZ, R5, RZ, P3, P4 ;  /* 0x00000005ff0d7210 */ /* 0x000fe40001fe84ff */
[----:B--2---:R-:W-:Y:S02]  /*0240*/  ISETP.NE.AND P0, PT, R15, 0x3, PT ;  /* 0x000000030f00780c */ /* 0x004fe40003f05270 */
[C---:B----4-:R-:W-:Y:S02]  /*0250*/  ISETP.NE.AND P1, PT, R14.reuse, 0x3, PT ;  /* 0x000000030e00780c */ /* 0x050fe40003f25270 */
[----:B------:R-:W-:Y:S02]  /*0260*/  ISETP.EQ.AND P0, PT, R14, RZ, !P0 ;  /* 0x000000ff0e00720c */ /* 0x000fe40004702270 */
[C---:B------:R-:W-:Y:S02]  /*0270*/  ISETP.EQ.AND P1, PT, R0.reuse, RZ, !P1 ;  /* 0x000000ff0000720c */ /* 0x040fe40004f22270 */
[----:B------:R-:W-:-:S02]  /*0280*/  ISETP.NE.AND P0, PT, R0, RZ, P0 ;  /* 0x000000ff0000720c */ /* 0x000fc40000705270 */
[----:B------:R-:W-:-:S04]  /*0290*/  ISETP.EQ.AND P1, PT, R15, RZ, P1 ;  /* 0x000000ff0f00720c */ /* 0x000fc80000f22270 */
[----:B------:R-:W-:-:S13]  /*02a0*/  PLOP3.LUT P0, PT, P0, P1, PT, 0xf8, 0x8f ;  /* 0x00000000008f781c */ /* 0x000fda0000703f70 */
[----:B------:R-:W-:Y:S02]  /*02b0*/  @!P0 ISETP.NE.AND P1, PT, R15, 0x2, PT ;  /* 0x000000020f00880c */ /* 0x000fe40003f25270 */
[----:B------:R-:W-:Y:S02]  /*02c0*/  SHF.R.U32.HI R15, RZ, 0x5, R17 ;  /* 0x00000005ff0f7819 */ /* 0x000fe40000011611 */
[----:B------:R-:W-:-:S03]  /*02d0*/  @!P0 SEL R16, RZ, 0x1, P1 ;  /* 0x00000001ff108807 */ /* 0x000fc60000800000 */
[----:B-1----:R-:W-:Y:S01]  /*02e0*/  IMAD.WIDE.U32 R14, R15, 0x4, R2 ;  /* 0x000000040f0e7825 */ /* 0x002fe200078e0002 */
[----:B------:R-:W-:-:S05]  /*02f0*/  SHF.L.W.U32 R17, R16, R17, RZ ;  /* 0x0000001110117219 */ /* 0x000fca0000000eff */
[----:B------:R0:W-:Y:S04]  /*0300*/  REDG.E.OR.STRONG.GPU desc[UR8][R14.64], R17 ;  /* 0x000000110e00798e */ /* 0x0001e8000f12e108 */
[----:B------:R-:W2:Y:S04]  /*0310*/  LDG.E.U8 R18, desc[UR8][R12.64+0x1] ;  /* 0x000001080c127981 */ /* 0x000ea8000c1e1100 */
[----:B------:R1:W3:Y:S01]  /*0320*/  LDG.E.U8 R16, desc[UR8][R12.64] ;  /* 0x000000080c107981 */ /* 0x0002e2000c1e1100 */
[----:B------:R-:W-:-:S05]  /*0330*/  VIADD R19, R10, 0xfffffffe ;  /* 0xfffffffe0a137836 */ /* 0x000fca0000000000 */
[----:B0-----:R-:W-:Y:S02]  /*0340*/  SHF.R.U32.HI R15, RZ, 0x5, R19 ;  /* 0x00000005ff0f7819 */ /* 0x001fe40000011613 */
[----:B-1----:R-:W-:-:S03]  /*0350*/  IADD3 R12, P3, P4, R4, UR6, R7 ;  /* 0x00000006040c7c10 */ /* 0x002fc6000fc7e007 */
[----:B------:R-:W-:Y:S01]  /*0360*/  IMAD.WIDE.U32 R14, R15, 0x4, R2 ;  /* 0x000000040f0e7825 */ /* 0x000fe200078e0002 */
[----:B------:R-:W-:Y:S02]  /*0370*/  IADD3.X R13, PT, PT, RZ, R5, RZ, P3, P4 ;  /* 0x00000005ff0d7210 */ /* 0x000fe40001fe84ff */
[----:B--2---:R-:W-:Y:S02]  /*0380*/  ISETP.NE.AND P0, PT, R18, 0x3, PT ;  /* 0x000000031200780c */ /* 0x004fe40003f05270 */
[C---:B---3--:R-:W-:Y:S02]  /*0390*/  ISETP.NE.AND P1, PT, R16.reuse, 0x3, PT ;  /* 0x000000031000780c */ /* 0x048fe40003f25270 */
[----:B------:R-:W-:Y:S01]  /*03a0*/  ISETP.EQ.AND P0, PT, R16, RZ, !P0 ;  /* 0x000000ff1000720c */ /* 0x000fe20004702270 */
[----:B------:R-:W-:Y:S01]  /*03b0*/  IMAD.MOV.U32 R16, RZ, RZ, 0x1 ;  /* 0x00000001ff107424 */ /* 0x000fe200078e00ff */
[C---:B------:R-:W-:Y:S02]  /*03c0*/  ISETP.EQ.AND P1, PT, R0.reuse, RZ, !P1 ;  /* 0x000000ff0000720c */ /* 0x040fe40004f22270 */
[----:B------:R-:W-:-:S02]  /*03d0*/  ISETP.NE.AND P0, PT, R0, RZ, P0 ;  /* 0x000000ff0000720c */ /* 0x000fc40000705270 */
[----:B------:R-:W-:-:S04]  /*03e0*/  ISETP.EQ.AND P1, PT, R18, RZ, P1 ;  /* 0x000000ff1200720c */ /* 0x000fc80000f22270 */
[----:B------:R-:W-:-:S13]  /*03f0*/  PLOP3.LUT P0, PT, P0, P1, PT, 0xf8, 0x8f ;  /* 0x00000000008f781c */ /* 0x000fda0000703f70 */
[----:B------:R-:W-:-:S04]  /*0400*/  @!P0 ISETP.NE.AND P1, PT, R18, 0x2, PT ;  /* 0x000000021200880c */ /* 0x000fc80003f25270 */
[----:B------:R-:W-:-:S04]  /*0410*/  @!P0 SEL R16, RZ, 0x1, P1 ;  /* 0x00000001ff108807 */ /* 0x000fc80000800000 */
        /* <DEDUP_REMOVED lines=23> */
[----:B------:R-:W-:Y:S02]  /*0590*/  VIADD R11, R11, 0x4 ;  /* 0x000000040b0b7836 */ /* 0x000fe40000000000 */
[----:B------:R-:W-:Y:S01]  /*05a0*/  IMAD.MOV.U32 R17, RZ, RZ, 0x1 ;  /* 0x00000001ff117424 */ /* 0x000fe200078e00ff */
[----:B0-----:R-:W-:Y:S01]  /*05b0*/  SHF.R.U32.HI R15, RZ, 0x5, R10 ;  /* 0x00000005ff0f7819 */ /* 0x001fe2000001160a */
[----:B------:R-:W-:-:S04]  /*05c0*/  ULEA UR7, UR10, UR7, 0x2 ;  /* 0x000000070a077291 */ /* 0x000fc8000f8e10ff */
[----:B-1----:R-:W-:Y:S01]  /*05d0*/  IMAD.WIDE.U32 R12, R15, 0x4, R2 ;  /* 0x000000040f0c7825 */ /* 0x002fe200078e0002 */
[----:B------:R-:W-:Y:S02]  /*05e0*/  ULEA UR6, UR10, UR6, 0x2 ;  /* 0x000000060a067291 */ /* 0x000fe4000f8e10ff */
[----:B------:R-:W-:Y:S02]  /*05f0*/  ULEA UR5, UR10, UR5, 0x2 ;  /* 0x000000050a057291 */ /* 0x000fe4000f8e10ff */
[----:B------:R-:W-:Y:S01]  /*0600*/  ULEA UR4, UR10, UR4, 0x2 ;  /* 0x000000040a047291 */ /* 0x000fe2000f8e10ff */
[----:B--2---:R-:W-:Y:S02]  /*0610*/  ISETP.NE.AND P0, PT, R18, 0x3, PT ;  /* 0x000000031200780c */ /* 0x004fe40003f05270 */
[C---:B---3--:R-:W-:Y:S02]  /*0620*/  ISETP.NE.AND P1, PT, R16.reuse, 0x3, PT ;  /* 0x000000031000780c */ /* 0x048fe40003f25270 */
[----:B------:R-:W-:-:S02]  /*0630*/  ISETP.EQ.AND P0, PT, R16, RZ, !P0 ;  /* 0x000000ff1000720c */ /* 0x000fc40004702270 */
[C---:B------:R-:W-:Y:S02]  /*0640*/  ISETP.EQ.AND P1, PT, R0.reuse, RZ, !P1 ;  /* 0x000000ff0000720c */ /* 0x040fe40004f22270 */
[----:B------:R-:W-:Y:S02]  /*0650*/  ISETP.NE.AND P0, PT, R0, RZ, P0 ;  /* 0x000000ff0000720c */ /* 0x000fe40000705270 */
[----:B------:R-:W-:-:S04]  /*0660*/  ISETP.EQ.AND P1, PT, R18, RZ, P1 ;  /* 0x000000ff1200720c */ /* 0x000fc80000f22270 */
[----:B------:R-:W-:-:S13]  /*0670*/  PLOP3.LUT P0, PT, P0, P1, PT, 0xf8, 0x8f ;  /* 0x00000000008f781c */ /* 0x000fda0000703f70 */
[----:B------:R-:W-:-:S04]  /*0680*/  @!P0 ISETP.NE.AND P1, PT, R18, 0x2, PT ;  /* 0x000000021200880c */ /* 0x000fc80003f25270 */
[----:B------:R-:W-:Y:S02]  /*0690*/  @!P0 SEL R17, RZ, 0x1, P1 ;  /* 0x00000001ff118807 */ /* 0x000fe40000800000 */
[----:B------:R-:W-:Y:S02]  /*06a0*/  ISETP.NE.AND P0, PT, R11, RZ, PT ;  /* 0x000000ff0b00720c */ /* 0x000fe40003f05270 */
[----:B------:R-:W-:Y:S01]  /*06b0*/  SHF.L.W.U32 R17, R17, R10, RZ ;  /* 0x0000000a11117219 */ /* 0x000fe20000000eff */
[----:B------:R-:W-:-:S04]  /*06c0*/  VIADD R10, R10, 0x4 ;  /* 0x000000040a0a7836 */ /* 0x000fc80000000000 */
[----:B------:R2:W-:Y:S06]  /*06d0*/  REDG.E.OR.STRONG.GPU desc[UR8][R12.64], R17 ;  /* 0x000000110c00798e */ /* 0x0005ec000f12e108 */
[----:B------:R-:W-:Y:S05]  /*06e0*/  @P0 BRA `(.L_x_26) ;  /* 0xfffffff800b40947 */ /* 0x000fea000383ffff */
.L_x_25:
[----:B0-----:R-:W-:Y:S05]  /*06f0*/  @!P2 EXIT ;  /* 0x000000000000a94d */ /* 0x001fea0003800000 */
[----:B--2---:R-:W0:Y:S01]  /*0700*/  LDC R13, c[0x0][0x390] ;  /* 0x0000e400ff0d7b82 */ /* 0x004e220000000800 */
[----:B------:R-:W1:Y:S01]  /*0710*/  LDCU.64 UR4, c[0x0][0x390] ;  /* 0x00007200ff0477ac */ /* 0x000e620008000a00 */
[----:B------:R-:W-:Y:S01]  /*0720*/  IMAD.MOV R8, RZ, RZ, -R8 ;  /* 0x000000ffff087224 */ /* 0x000fe200078e0a08 */
[----:B------:R-:W2:Y:S05]  /*0730*/  LDCU.64 UR6, c[0x0][0x388] ;  /* 0x00007100ff0677ac */ /* 0x000eaa0008000a00 */
[----:B------:R-:W3:Y:S01]  /*0740*/  LDC.64 R2, c[0x0][0x398] ;  /* 0x0000e600ff027b82 */ /* 0x000ee20000000a00 */
[----:B-1----:R-:W-:Y:S02]  /*0750*/  IMAD R6, R6, UR5, R9 ;  /* 0x0000000506067c24 */ /* 0x002fe4000f8e0209 */
[----:B--2---:R-:W-:-:S07]  /*0760*/  IMAD R10, R9, UR4, RZ ;  /* 0x00000004090a7c24 */ /* 0x004fce000f8e02ff */
.L_x_27:
[----:B-1----:R-:W-:-:S04]  /*0770*/  IADD3 R4, P0, P1, R10, UR6, R7 ;  /* 0x000000060a047c10 */ /* 0x002fc8000f91e007 */
[----:B------:R-:W-:-:S05]  /*0780*/  IADD3.X R5, PT, PT, RZ, UR7, RZ, P0, P1 ;  /* 0x00000007ff057c10 */ /* 0x000fca00087e24ff */
[----:B------:R-:W2:Y:S04]  /*0790*/  LDG.E.U8 R11, desc[UR8][R4.64+0x1] ;  /* 0x00000108040b7981 */ /* 0x000ea8000c1e1100 */
[----:B------:R-:W4:Y:S01]  /*07a0*/  LDG.E.U8 R9, desc[UR8][R4.64] ;  /* 0x0000000804097981 */ /* 0x000f22000c1e1100 */
[----:B------:R-:W-:Y:S02]  /*07b0*/  VIADD R8, R8, 0x1 ;  /* 0x0000000108087836 */ /* 0x000fe40000000000 */
[----:B0-----:R-:W-:Y:S01]  /*07c0*/  IMAD.IADD R10, R10, 0x1, R13 ;  /* 0x000000010a0a7824 */ /* 0x001fe200078e020d */
[----:B--2---:R-:W-:Y:S02]  /*07d0*/  ISETP.NE.AND P0, PT, R11, 0x3, PT ;  /* 0x000000030b00780c */ /* 0x004fe40003f05270 */
[----:B----4-:R-:W-:-:S02]  /*07e0*/  ISETP.NE.AND P1, PT, R9, 0x3, PT ;  /* 0x000000030900780c */ /* 0x010fc40003f25270 */
[----:B------:R-:W-:Y:S01]  /*07f0*/  ISETP.EQ.AND P0, PT, R9, RZ, !P0 ;  /* 0x000000ff0900720c */ /* 0x000fe20004702270 */
[----:B------:R-:W-:Y:S01]  /*0800*/  IMAD.MOV.U32 R9, RZ, RZ, 0x1 ;  /* 0x00000001ff097424 */ /* 0x000fe200078e00ff */
[C---:B------:R-:W-:Y:S02]  /*0810*/  ISETP.EQ.AND P1, PT, R0.reuse, RZ, !P1 ;  /* 0x000000ff0000720c */ /* 0x040fe40004f22270 */
[----:B------:R-:W-:Y:S02]  /*0820*/  ISETP.NE.AND P0, PT, R0, RZ, P0 ;  /* 0x000000ff0000720c */ /* 0x000fe40000705270 */
[----:B------:R-:W-:-:S04]  /*0830*/  ISETP.EQ.AND P1, PT, R11, RZ, P1 ;  /* 0x000000ff0b00720c */ /* 0x000fc80000f22270 */
[----:B------:R-:W-:-:S13]  /*0840*/  PLOP3.LUT P0, PT, P0, P1, PT, 0xf8, 0x8f ;  /* 0x00000000008f781c */ /* 0x000fda0000703f70 */
[----:B------:R-:W-:Y:S02]  /*0850*/  @!P0 ISETP.NE.AND P1, PT, R11, 0x2, PT ;  /* 0x000000020b00880c */ /* 0x000fe40003f25270 */
[----:B------:R-:W-:Y:S02]  /*0860*/  SHF.R.U32.HI R11, RZ, 0x5, R6 ;  /* 0x00000005ff0b7819 */ /* 0x000fe40000011606 */
[----:B------:R-:W-:Y:S02]  /*0870*/  @!P0 SEL R9, RZ, 0x1, P1 ;  /* 0x00000001ff098807 */ /* 0x000fe40000800000 */
[----:B------:R-:W-:Y:S01]  /*0880*/  ISETP.NE.AND P0, PT, R8, RZ, PT ;  /* 0x000000ff0800720c */ /* 0x000fe20003f05270 */
[----:B---3--:R-:W-:Y:S01]  /*0890*/  IMAD.WIDE.U32 R4, R11, 0x4, R2 ;  /* 0x000000040b047825 */ /* 0x008fe200078e0002 */
[----:B------:R-:W-:-:S05]  /*08a0*/  SHF.L.W.U32 R9, R9, R6, RZ ;  /* 0x0000000609097219 */ /* 0x000fca0000000eff */
[----:B------:R1:W-:Y:S01]  /*08b0*/  REDG.E.OR.STRONG.GPU desc[UR8][R4.64], R9 ;  /* 0x000000090400798e */ /* 0x0003e2000f12e108 */
[----:B------:R-:W-:-:S05]  /*08c0*/  VIADD R6, R6, 0x1 ;  /* 0x0000000106067836 */ /* 0x000fca0000000000 */
[----:B------:R-:W-:Y:S05]  /*08d0*/  @P0 BRA `(.L_x_27) ;  /* 0xfffffffc00a40947 */ /* 0x000fea000383ffff */
[----:B------:R-:W-:Y:S05]  /*08e0*/  EXIT ;  /* 0x000000000000794d */ /* 0x000fea0003800000 */
.L_x_28:
        /* <DEDUP_REMOVED lines=9> */
.L_x_52:


//--------------------- .text._Z25cuda_fault_free_fault_simP4GatejPhjjh --------------------------
	.section	.text._Z25cuda_fault_free_fault_simP4GatejPhjjh,"ax",@progbits
	.align	128
        .global         _Z25cuda_fault_free_fault_simP4GatejPhjjh
        .type           _Z25cuda_fault_free_fault_simP4GatejPhjjh,@function
        .size           _Z25cuda_fault_free_fault_simP4GatejPhjjh,(.L_x_53 - _Z25cuda_fault_free_fault_simP4GatejPhjjh)
        .other          _Z25cuda_fault_free_fault_simP4GatejPhjjh,@"STO_CUDA_ENTRY STV_DEFAULT"
_Z25cuda_fault_free_fault_simP4GatejPhjjh:
.text._Z25cuda_fault_free_fault_simP4GatejPhjjh:
[----:B------:R-:W-:Y:S01]  /*0000*/  LDC R1, c[0x0][0x37c] ;  /* 0x0000df00ff017b82 */ /* 0x000fe20000000800 */
[----:B------:R-:W0:Y:S01]  /*0010*/  S2R R0, SR_CTAID.X ;  /* 0x0000000000007919 */ /* 0x000e220000002500 */
[----:B------:R-:W1:Y:S01]  /*0020*/  LDCU UR4, c[0x0][0x39c] ;  /* 0x00007380ff0477ac */ /* 0x000e620008000800 */
[----:B------:R-:W0:Y:S02]  /*0030*/  S2R R3, SR_TID.X ;  /* 0x0000000000037919 */ /* 0x000e240000002100 */
[----:B0-----:R-:W-:-:S05]  /*0040*/  IMAD R0, R0, 0x200, R3 ;  /* 0x0000020000007824 */ /* 0x001fca00078e0203 */
[----:B-1----:R-:W-:-:S13]  /*0050*/  ISETP.GE.U32.AND P0, PT, R0, UR4, PT ;  /* 0x0000000400007c0c */ /* 0x002fda000bf06070 */
[----:B------:R-:W-:Y:S05]  /*0060*/  @P0 EXIT ;  /* 0x000000000000094d */ /* 0x000fea0003800000 */
[----:B------:R-:W0:Y:S01]  /*0070*/  LDC R6, c[0x0][0x388] ;  /* 0x0000e200ff067b82 */ /* 0x000e220000000800 */
[----:B------:R-:W1:Y:S07]  /*0080*/  LDCU UR4, c[0x0][0x398] ;  /* 0x00007300ff0477ac */ /* 0x000e6e0008000800 */
[----:B------:R-:W2:Y:S01]  /*0090*/  LDC.64 R4, c[0x0][0x390] ;  /* 0x0000e400ff047b82 */ /* 0x000ea20000000a00 */
[----:B-1----:R-:W-:Y:S01]  /*00a0*/  IMAD R3, R0, UR4, RZ ;  /* 0x0000000400037c24 */ /* 0x002fe2000f8e02ff */
[----:B0-----:R-:W-:-:S13]  /*00b0*/  ISETP.NE.AND P0, PT, R6, RZ, PT ;  /* 0x000000ff0600720c */ /* 0x001fda0003f05270 */
[----:B--2---:R-:W-:Y:S05]  /*00c0*/  @!P0 EXIT ;  /* 0x000000000000894d */ /* 0x004fea0003800000 */
[----:B------:R-:W0:Y:S01]  /*00d0*/  LDCU.U8 UR4, c[0x0][0x3a0] ;  /* 0x00007400ff0477ac */ /* 0x000e220008000000 */
[----:B------:R-:W-:Y:S01]  /*00e0*/  IADD3 R4, P0, PT, R3, R4, RZ ;  /* 0x0000000403047210 */ /* 0x000fe20007f1e0ff */
[----:B------:R-:W1:Y:S04]  /*00f0*/  LDCU.64 UR6, c[0x0][0x358] ;  /* 0x00006b00ff0677ac */ /* 0x000e680008000a00 */
[----:B------:R-:W-:Y:S01]  /*0100*/  IMAD.X R0, RZ, RZ, R5, P0 ;  /* 0x000000ffff007224 */ /* 0x000fe200000e0605 */
[----:B0-----:R-:W-:-:S09]  /*0110*/  UISETP.NE.AND UP0, UPT, UR4, URZ, UPT ;  /* 0x000000ff0400728c */ /* 0x001fd2000bf05270 */
[----:B-1----:R-:W-:Y:S05]  /*0120*/  BRA.U UP0, `(.L_x_29) ;  /* 0x0000000900d47547 */ /* 0x002fea000b800000 */
[C---:B------:R-:W-:Y:S01]  /*0130*/  ISETP.GE.U32.AND P1, PT, R6.reuse, 0x4, PT ;  /* 0x000000040600780c */ /* 0x040fe20003f26070 */
[----:B------:R-:W-:Y:S01]  /*0140*/  IMAD.MOV.U32 R5, RZ, RZ, RZ ;  /* 0x000000ffff057224 */ /* 0x000fe200078e00ff */
[----:B------:R-:W-:-:S04]  /*0150*/  LOP3.LUT R14, R6, 0x3, RZ, 0xc0, !PT ;  /* 0x00000003060e7812 */ /* 0x000fc800078ec0ff */
[----:B------:R-:W-:-:S07]  /*0160*/  ISETP.NE.AND P0, PT, R14, RZ, PT ;  /* 0x000000ff0e00720c */ /* 0x000fce0003f05270 */
[----:B------:R-:W-:Y:S06]  /*0170*/  @!P1 BRA `(.L_x_30) ;  /* 0x0000000400809947 */ /* 0x000fec0003800000 */
[----:B------:R-:W0:Y:S01]  /*0180*/  LDCU.64 UR4, c[0x0][0x380] ;  /* 0x00007000ff0477ac */ /* 0x000e220008000a00 */
[----:B------:R-:W-:-:S05]  /*0190*/  LOP3.LUT R5, R6, 0xfffffffc, RZ, 0xc0, !PT ;  /* 0xfffffffc06057812 */ /* 0x000fca00078ec0ff */
[----:B------:R-:W-:Y:S01]  /*01a0*/  IMAD.MOV R7, RZ, RZ, -R5 ;  /* 0x000000ffff077224 */ /* 0x000fe200078e0a05 */
[----:B0-----:R-:W-:-:S04]  /*01b0*/  UIADD3 UR4, UP0, UPT, UR4, 0x18, URZ ;  /* 0x0000001804047890 */ /* 0x001fc8000ff1e0ff */
[----:B------:R-:W-:Y:S02]  /*01c0*/  UIADD3.X UR5, UPT, UPT, URZ, UR5, URZ, UP0, !UPT ;  /* 0x00000005ff057290 */ /* 0x000fe400087fe4ff */
[----:B------:R-:W-:Y:S01]  /*01d0*/  IMAD.U32 R2, RZ, RZ, UR4 ;  /* 0x00000004ff027e24 */ /* 0x000fe2000f8e00ff */
[----:B------:R-:W-:-:S03]  /*01e0*/  UMOV UR4, URZ ;  /* 0x000000ff00047c82 */ /* 0x000fc60008000000 */
[----:B------:R-:W-:-:S07]  /*01f0*/  IMAD.U32 R3, RZ, RZ, UR5 ;  /* 0x00000005ff037e24 */ /* 0x000fce000f8e00ff */
.L_x_31:
[----:B------:R-:W2:Y:S04]  /*0200*/  LDG.E R11, desc[UR6][R2.64+-0x14] ;  /* 0xffffec06020b7981 */ /* 0x000ea8000c1e1900 */
[----:B------:R-:W3:Y:S04]  /*0210*/  LDG.E R13, desc[UR6][R2.64+-0x10] ;  /* 0xfffff006020d7981 */ /* 0x000ee8000c1e1900 */
[----:B0-----:R-:W4:Y:S01]  /*0220*/  LDG.E.U8 R17, desc[UR6][R2.64+-0x18] ;  /* 0xffffe80602117981 */ /* 0x001f22000c1e1100 */
        /* <DEDUP_REMOVED lines=8> */
[----:B----4-:R-:W-:-:S02]  /*02b0*/  IMAD.SHL.U32 R17, R17, 0x10, RZ ;  /* 0x0000001011117824 */ /* 0x010fc400078e00ff */
[----:B--2---:R-:W-:Y:S02]  /*02c0*/  IMAD.SHL.U32 R15, R15, 0x4, RZ ;  /* 0x000000040f0f7824 */ /* 0x004fe400078e00ff */
[----:B---3--:R-:W-:-:S03]  /*02d0*/  IMAD.SHL.U32 R8, R8, 0x4, RZ ;  /* 0x0000000408087824 */ /* 0x008fc600078e00ff */
[C---:B-----5:R-:W-:Y:S02]  /*02e0*/  LOP3.LUT R21, R17.reuse, R15, R16, 0xfe, !PT ;  /* 0x0000000f11157212 */ /* 0x060fe400078efe10 */
[----:B------:R-:W-:Y:S02]  /*02f0*/  LOP3.LUT R22, R17, R8, R9, 0xfe, !PT ;  /* 0x0000000811167212 */ /* 0x000fe400078efe09 */
[----:B------:R-:W0:Y:S08]  /*0300*/  LDC.U8 R15, c[0x3][R21] ;  /* 0x00c00000150f7b82 */ /* 0x000e300000000000 */
[----:B------:R-:W1:Y:S01]  /*0310*/  LDC.U8 R17, c[0x3][R22] ;  /* 0x00c0000016117b82 */ /* 0x000e620000000000 */
[----:B------:R-:W-:-:S05]  /*0320*/  IADD3 R8, P1, PT, R4, UR4, RZ ;  /* 0x0000000404087c10 */ /* 0x000fca000ff3e0ff */
[----:B------:R-:W-:-:S05]  /*0330*/  IMAD.X R9, RZ, RZ, R0, P1 ;  /* 0x000000ffff097224 */ /* 0x000fca00008e0600 */
[----:B0-----:R0:W-:Y:S04]  /*0340*/  STG.E.U8 desc[UR6][R8.64+0x1], R15 ;  /* 0x0000010f08007986 */ /* 0x0011e8000c101106 */
[----:B-1----:R1:W-:Y:S04]  /*0350*/  STG.E.U8 desc[UR6][R8.64], R17 ;  /* 0x0000001108007986 */ /* 0x0023e8000c101106 */
[----:B------:R-:W2:Y:S04]  /*0360*/  LDG.E R11, desc[UR6][R2.64+-0x8] ;  /* 0xfffff806020b7981 */ /* 0x000ea8000c1e1900 */
[----:B------:R-:W3:Y:S04]  /*0370*/  LDG.E R13, desc[UR6][R2.64+-0x4] ;  /* 0xfffffc06020d7981 */ /* 0x000ee8000c1e1900 */
[----:B------:R-:W4:Y:S01]  /*0380*/  LDG.E.U8 R19, desc[UR6][R2.64+-0xc] ;  /* 0xfffff40602137981 */ /* 0x000f22000c1e1100 */
[----:B--2---:R-:W-:-:S02]  /*0390*/  LEA R10, P1, R11, R4, 0x1 ;  /* 0x000000040b0a7211 */ /* 0x004fc400078208ff */
[----:B---3--:R-:W-:-:S03]  /*03a0*/  LEA R12, P2, R13, R4, 0x1 ;  /* 0x000000040d0c7211 */ /* 0x008fc600078408ff */
[--C-:B------:R-:W-:Y:S02]  /*03b0*/  IMAD.X R11, RZ, RZ, R0.reuse, P1 ;  /* 0x000000ffff0b7224 */ /* 0x100fe400008e0600 */
[----:B------:R-:W-:-:S03]  /*03c0*/  IMAD.X R13, RZ, RZ, R0, P2 ;  /* 0x000000ffff0d7224 */ /* 0x000fc600010e0600 */
[----:B------:R-:W2:Y:S04]  /*03d0*/  LDG.E.U8 R16, desc[UR6][R10.64] ;  /* 0x000000060a107981 */ /* 0x000ea8000c1e1100 */
[----:B------:R-:W3:Y:S04]  /*03e0*/  LDG.E.U8 R18, desc[UR6][R10.64+0x1] ;  /* 0x000001060a127981 */ /* 0x000ee8000c1e1100 */
[----:B0-----:R-:W5:Y:S04]  /*03f0*/  LDG.E.U8 R15, desc[UR6][R12.64] ;  /* 0x000000060c0f7981 */ /* 0x001f68000c1e1100 */
[----:B-1----:R-:W5:Y:S01]  /*0400*/  LDG.E.U8 R17, desc[UR6][R12.64+0x1] ;  /* 0x000001060c117981 */ /* 0x002f62000c1e1100 */
[----:B----4-:R-:W-:-:S02]  /*0410*/  IMAD.SHL.U32 R20, R19, 0x10, RZ ;  /* 0x0000001013147824 */ /* 0x010fc400078e00ff */
[----:B--2---:R-:W-:Y:S02]  /*0420*/  IMAD.SHL.U32 R16, R16, 0x4, RZ ;  /* 0x0000000410107824 */ /* 0x004fe400078e00ff */
[----:B---3--:R-:W-:-:S03]  /*0430*/  IMAD.SHL.U32 R18, R18, 0x4, RZ ;  /* 0x0000000412127824 */ /* 0x008fc600078e00ff */
[C---:B-----5:R-:W-:Y:S02]  /*0440*/  LOP3.LUT R24, R20.reuse, R16, R15, 0xfe, !PT ;  /* 0x0000001014187212 */ /* 0x060fe400078efe0f */
[----:B------:R-:W-:Y:S02]  /*0450*/  LOP3.LUT R23, R20, R18, R17, 0xfe, !PT ;  /* 0x0000001214177212 */ /* 0x000fe400078efe11 */
[----:B------:R-:W0:Y:S08]  /*0460*/  LDC.U8 R17, c[0x3][R24] ;  /* 0x00c0000018117b82 */ /* 0x000e300000000000 */
[----:B------:R-:W1:Y:S01]  /*0470*/  LDC.U8 R15, c[0x3][R23] ;  /* 0x00c00000170f7b82 */ /* 0x000e620000000000 */
        /* <DEDUP_REMOVED lines=34> */
[----:B------:R-:W-:-:S05]  /*06a0*/  VIADD R7, R7, 0x4 ;  /* 0x0000000407077836 */ /* 0x000fca0000000000 */
[----:B------:R-:W-:Y:S02]  /*06b0*/  ISETP.NE.AND P1, PT, R7, RZ, PT ;  /* 0x000000ff0700720c */ /* 0x000fe40003f25270 */
[----:B------:R-:W-:Y:S01]  /*06c0*/  IADD3 R2, P2, PT, R2, 0x30, RZ ;  /* 0x0000003002027810 */ /* 0x000fe20007f5e0ff */
[----:B------:R-:W-:-:S04]  /*06d0*/  UIADD3 UR4, UPT, UPT, UR4, 0x8, URZ ;  /* 0x0000000804047890 */ /* 0x000fc8000fffe0ff */
[----:B------:R-:W-:Y:S02]  /*06e0*/  IMAD.X R3, RZ, RZ, R3, P2 ;  /* 0x000000ffff037224 */ /* 0x000fe400010e0603 */
[----:B--2---:R-:W-:Y:S02]  /*06f0*/  IMAD.SHL.U32 R16, R16, 0x4, RZ ;  /* 0x0000000410107824 */ /* 0x004fe400078e00ff */
[----:B---3--:R-:W-:-:S03]  /*0700*/  IMAD.SHL.U32 R18, R18, 0x4, RZ ;  /* 0x0000000412127824 */ /* 0x008fc600078e00ff */
[C---:B-----5:R-:W-:Y:S02]  /*0710*/  LOP3.LUT R17, R20.reuse, R16, R17, 0xfe, !PT ;  /* 0x0000001014117212 */ /* 0x060fe400078efe11 */
[----:B------:R-:W-:-:S04]  /*0720*/  LOP3.LUT R15, R20, R18, R15, 0xfe, !PT ;  /* 0x00000012140f7212 */ /* 0x000fc800078efe0f */
[----:B------:R-:W0:Y:S08]  /*0730*/  LDC.U8 R17, c[0x3][R17] ;  /* 0x00c0000011117b82 */ /* 0x000e300000000000 */
[----:B------:R-:W1:Y:S01]  /*0740*/  LDC.U8 R15, c[0x3][R15] ;  /* 0x00c000000f0f7b82 */ /* 0x000e620000000000 */
[----:B0-----:R0:W-:Y:S04]  /*0750*/  STG.E.U8 desc[UR6][R8.64+0x6], R17 ;  /* 0x0000061108007986 */ /* 0x0011e8000c101106 */
[----:B-1----:R0:W-:Y:S01]  /*0760*/  STG.E.U8 desc[UR6][R8.64+0x7], R15 ;  /* 0x0000070f08007986 */ /* 0x0021e2000c101106 */
[----:B------:R-:W-:Y:S05]  /*0770*/  @P1 BRA `(.L_x_31) ;  /* 0xfffffff800a01947 */ /* 0x000fea000383ffff */
.L_x_30:
[----:B------:R-:W-:Y:S05]  /*0780*/  @!P0 EXIT ;  /* 0x000000000000894d */ /* 0x000fea0003800000 */
[----:B------:R-:W-:Y:S02]  /*0790*/  ISETP.NE.AND P1, PT, R14, 0x1, PT ;  /* 0x000000010e00780c */ /* 0x000fe40003f25270 */
[----:B------:R-:W-:-:S04]  /*07a0*/  LOP3.LUT R6, R6, 0x1, RZ, 0xc0, !PT ;  /* 0x0000000106067812 */ /* 0x000fc800078ec0ff */
[----:B------:R-:W-:-:S07]  /*07b0*/  ISETP.NE.U32.AND P0, PT, R6, 0x1, PT ;  /* 0x000000010600780c */ /* 0x000fce0003f05070 */
[----:B------:R-:W-:Y:S06]  /*07c0*/  @!P1 BRA `(.L_x_32) ;  /* 0x0000000000c49947 */ /* 0x000fec0003800000 */
[----:B------:R-:W1:Y:S02]  /*07d0*/  LDC.64 R2, c[0x0][0x380] ;  /* 0x0000e000ff027b82 */ /* 0x000e640000000a00 */
[----:B-1----:R-:W-:-:S05]  /*07e0*/  IMAD.WIDE.U32 R2, R5, 0xc, R2 ;  /* 0x0000000c05027825 */ /* 0x002fca00078e0002 */
[----:B------:R-:W2:Y:S04]  /*07f0*/  LDG.E R7, desc[UR6][R2.64+0x4] ;  /* 0x0000040602077981 */ /* 0x000ea8000c1e1900 */
[----:B0-----:R-:W3:Y:S04]  /*0800*/  LDG.E R9, desc[UR6][R2.64+0x8] ;  /* 0x0000080602097981 */ /* 0x001ee8000c1e1900 */
[----:B------:R-:W4:Y:S01]  /*0810*/  LDG.E.U8 R14, desc[UR6][R2.64] ;  /* 0x00000006020e7981 */ /* 0x000f22000c1e1100 */
[-C--:B--2---:R-:W-:Y:S02]  /*0820*/  LEA R6, P1, R7, R4.reuse, 0x1 ;  /* 0x0000000407067211 */ /* 0x084fe400078208ff */
[----:B---3--:R-:W-:-:S03]  /*0830*/  LEA R8, P2, R9, R4, 0x1 ;  /* 0x0000000409087211 */ /* 0x008fc600078408ff */
[--C-:B------:R-:W-:Y:S02]  /*0840*/  IMAD.X R7, RZ, RZ, R0.reuse, P1 ;  /* 0x000000ffff077224 */ /* 0x100fe400008e0600 */
[----:B------:R-:W-:-:S03]  /*0850*/  IMAD.X R9, RZ, RZ, R0, P2 ;  /* 0x000000ffff097224 */ /* 0x000fc600010e0600 */
[----:B------:R-:W2:Y:S04]  /*0860*/  LDG.E.U8 R12, desc[UR6][R6.64+0x1] ;  /* 0x00000106060c7981 */ /* 0x000ea8000c1e1100 */
[----:B------:R0:W3:Y:S04]  /*0870*/  LDG.E.U8 R10, desc[UR6][R6.64] ;  /* 0x00000006060a7981 */ /* 0x0000e8000c1e1100 */
[----:B------:R-:W5:Y:S04]  /*0880*/  LDG.E.U8 R13, desc[UR6][R8.64+0x1] ;  /* 0x00000106080d7981 */ /* 0x000f68000c1e1100 */
[----:B------:R-:W5:Y:S01]  /*0890*/  LDG.E.U8 R11, desc[UR6][R8.64] ;  /* 0x00000006080b7981 */ /* 0x000f62000c1e1100 */
[----:B----4-:R-:W-:-:S02]  /*08a0*/  IMAD.SHL.U32 R14, R14, 0x10, RZ ;  /* 0x000000100e0e7824 */ /* 0x010fc400078e00ff */
[----:B------:R-:W-:-:S05]  /*08b0*/  IMAD.SHL.U32 R17, R5, 0x2, RZ ;  /* 0x0000000205117824 */ /* 0x000fca00078e00ff */
[----:B0-----:R-:W-:-:S05]  /*08c0*/  IADD3 R6, P1, PT, R17, R4, RZ ;  /* 0x0000000411067210 */ /* 0x001fca0007f3e0ff */
[----:B------:R-:W-:Y:S02]  /*08d0*/  IMAD.X R7, RZ, RZ, R0, P1 ;  /* 0x000000ffff077224 */ /* 0x000fe400008e0600 */
[----:B--2---:R-:W-:Y:S02]  /*08e0*/  IMAD.SHL.U32 R12, R12, 0x4, RZ ;  /* 0x000000040c0c7824 */ /* 0x004fe400078e00ff */
[----:B---3--:R-:W-:-:S03]  /*08f0*/  IMAD.SHL.U32 R10, R10, 0x4, RZ ;  /* 0x000000040a0a7824 */ /* 0x008fc600078e00ff */
[C---:B-----5:R-:W-:Y:S02]  /*0900*/  LOP3.LUT R13, R14.reuse, R12, R13, 0xfe, !PT ;  /* 0x0000000c0e0d7212 */ /* 0x060fe400078efe0d */
[----:B------:R-:W-:-:S04]  /*0910*/  LOP3.LUT R18, R14, R10, R11, 0xfe, !PT ;  /* 0x0000000a0e127212 */ /* 0x000fc800078efe0b */
[----:B------:R-:W0:Y:S08]  /*0920*/  LDC.U8 R13, c[0x3][R13] ;  /* 0x00c000000d0d7b82 */ /* 0x000e300000000000 */
[----:B------:R-:W1:Y:S01]  /*0930*/  LDC.U8 R15, c[0x3][R18] ;  /* 0x00c00000120f7b82 */ /* 0x000e620000000000 */
[----:B0-----:R-:W-:Y:S04]  /*0940*/  STG.E.U8 desc[UR6][R6.64+0x1], R13 ;  /* 0x0000010d06007986 */ /* 0x001fe8000c101106 */
        /* <DEDUP_REMOVED lines=11> */
[----:B------:R-:W5:Y:S01]  /*0a00*/  LDG.E.U8 R6, desc[UR6][R10.64] ;  /* 0x000000060a067981 */ /* 0x000f62000c1e1100 */
[----:B----4-:R-:W-:-:S02]  /*0a10*/  IMAD.SHL.U32 R16, R16, 0x10, RZ ;  /* 0x0000001010107824 */ /* 0x010fc400078e00ff */
[----:B------:R-:W-:-:S05]  /*0a20*/  VIADD R3, R17, 0x2 ;  /* 0x0000000211037836 */ /* 0x000fca0000000000 */
[----:B------:R-:W-:-:S05]  /*0a30*/  IADD3 R2, P1, PT, R3, R4, RZ ;  /* 0x0000000403027210 */ /* 0x000fca0007f3e0ff */
[----:B------:R-:W-:Y:S02]  /*0a40*/  IMAD.X R3, RZ, RZ, R0, P1 ;  /* 0x000000ffff037224 */ /* 0x000fe400008e0600 */
[----:B------:R-:W-:Y:S02]  /*0a50*/  VIADD R5, R5, 0x2 ;  /* 0x0000000205057836 */ /* 0x000fe40000000000 */
[----:B--2---:R-:W-:Y:S02]  /*0a60*/  IMAD.SHL.U32 R14, R14, 0x4, RZ ;  /* 0x000000040e0e7824 */ /* 0x004fe400078e00ff */
[----:B---3--:R-:W-:-:S03]  /*0a70*/  IMAD.SHL.U32 R7, R12, 0x4, RZ ;  /* 0x000000040c077824 */ /* 0x008fc600078e00ff */
[C---:B-----5:R-:W-:Y:S02]  /*0a80*/  LOP3.LUT R14, R16.reuse, R14, R15, 0xfe, !PT ;  /* 0x0000000e100e7212 */ /* 0x060fe400078efe0f */
[----:B------:R-:W-:Y:S02]  /*0a90*/  LOP3.LUT R6, R16, R7, R6, 0xfe, !PT ;  /* 0x0000000710067212 */ /* 0x000fe400078efe06 */
[----:B------:R-:W0:Y:S08]  /*0aa0*/  LDC.U8 R7, c[0x3][R14] ;  /* 0x00c000000e077b82 */ /* 0x000e300000000000 */
[----:B------:R-:W1:Y:S01]  /*0ab0*/  LDC.U8 R13, c[0x3][R6] ;  /* 0x00c00000060d7b82 */ /* 0x000e620000000000 */
[----:B0-----:R2:W-:Y:S04]  /*0ac0*/  STG.E.U8 desc[UR6][R2.64+0x1], R7 ;  /* 0x0000010702007986 */ /* 0x0015e8000c101106 */
[----:B-1----:R2:W-:Y:S02]  /*0ad0*/  STG.E.U8 desc[UR6][R2.64], R13 ;  /* 0x0000000d02007986 */ /* 0x0025e4000c101106 */
.L_x_32:
[----:B------:R-:W-:Y:S05]  /*0ae0*/  @P0 EXIT ;  /* 0x000000000000094d */ /* 0x000fea0003800000 */
[----:B--2---:R-:W1:Y:S02]  /*0af0*/  LDC.64 R2, c[0x0][0x380] ;  /* 0x0000e000ff027b82 */ /* 0x004e640000000a00 */
        /* <DEDUP_REMOVED lines=12> */
[----:B----4-:R-:W-:Y:S01]  /*0bc0*/  IMAD.SHL.U32 R14, R14, 0x10, RZ ;  /* 0x000000100e0e7824 */ /* 0x010fe200078e00ff */
[----:B------:R-:W-:-:S05]  /*0bd0*/  LEA R4, P0, R5, R4, 0x1 ;  /* 0x0000000405047211 */ /* 0x000fca00078008ff */
        /* <DEDUP_REMOVED lines=8> */
[----:B-1----:R-:W-:Y:S01]  /*0c60*/  STG.E.U8 desc[UR6][R4.64+0x1], R3 ;  /* 0x0000010304007986 */ /* 0x002fe2000c101106 */
[----:B------:R-:W-:Y:S05]  /*0c70*/  EXIT ;  /* 0x000000000000794d */ /* 0x000fea0003800000 */
.L_x_29:
[----:B------:R-:W-:Y:S01]  /*0c80*/  ISETP.NE.AND P0, PT, R6, 0x1, PT ;  /* 0x000000010600780c */ /* 0x000fe20003f05270 */
[----:B------:R-:W-:-:S12]  /*0c90*/  IMAD.MOV.U32 R5, RZ, RZ, RZ ;  /* 0x000000ffff057224 */ /* 0x000fd800078e00ff */
[----:B------:R-:W-:Y:S05]  /*0ca0*/  @!P0 BRA `(.L_x_33) ;  /* 0x0000000800388947 */ /* 0x000fea0003800000 */
        /* <DEDUP_REMOVED lines=8> */
.L_x_44:
        /* <DEDUP_REMOVED lines=11> */
[C---:B----4-:R-:W-:Y:S01]  /*0de0*/  IMAD.SHL.U32 R16, R9.reuse, 0x10, RZ ;  /* 0x0000001009107824 */ /* 0x050fe200078e00ff */
[----:B------:R-:W-:-:S02]  /*0df0*/  ISETP.GT.U32.AND P3, PT, R9, 0x1, PT ;  /* 0x000000010900780c */ /* 0x000fc40003f64070 */
[----:B------:R-:W-:Y:S02]  /*0e00*/  PLOP3.LUT P0, PT, PT, PT, PT, 0x8, 0x80 ;  /* 0x000000000080781c */ /* 0x000fe40003f0e170 */
        /* <DEDUP_REMOVED lines=9> */
[----:B------:R-:W-:Y:S01]  /*0ea0*/  LOP3.LUT R16, R9, 0xfe, RZ, 0xc0, !PT ;  /* 0x000000fe09107812 */ /* 0x000fe200078ec0ff */
[----:B------:R-:W-:-:S02]  /*0eb0*/  IMAD.SHL.U32 R14, R6, 0x40, RZ ;  /* 0x00000040060e7824 */ /* 0x000fc400078e00ff */
[----:B------:R-:W-:Y:S01]  /*0ec0*/  IMAD.SHL.U32 R15, R10, 0x10, RZ ;  /* 0x000000100a0f7824 */ /* 0x000fe200078e00ff */
[----:B------:R-:W-:Y:S01]  /*0ed0*/  ISETP.NE.AND P2, PT, R16, 0x2, PT ;  /* 0x000000021000780c */ /* 0x000fe20003f45270 */
[----:B------:R-:W-:-:S05]  /*0ee0*/  IMAD.SHL.U32 R16, R7, 0x4, RZ ;  /* 0x0000000407107824 */ /* 0x000fca00078e00ff */
[----:B------:R-:W-:-:S04]  /*0ef0*/  LOP3.LUT R14, R16, R15, R14, 0xfe, !PT ;  /* 0x0000000f100e7212 */ /* 0x000fc800078efe0e */
[----:B------:R-:W-:Y:S01]  /*0f00*/  LOP3.LUT R15, R14, R11, RZ, 0xfc, !PT ;  /* 0x0000000b0e0f7212 */ /* 0x000fe200078efcff */
[----:B0-----:R-:W-:Y:S06]  /*0f10*/  @P3 BRA `(.L_x_34) ;  /* 0x0000000000183947 */ /* 0x001fec0003800000 */
[----:B------:R-:W-:-:S04]  /*0f20*/  LOP3.LUT R16, R15, 0xff, RZ, 0xc0, !PT ;  /* 0x000000ff0f107812 */ /* 0x000fc800078ec0ff */
[C---:B------:R-:W-:Y:S01]  /*0f30*/  ISETP.NE.AND P1, PT, R16.reuse, 0x3c, PT ;  /* 0x0000003c1000780c */ /* 0x040fe20003f25270 */
[----:B------:R-:W-:-:S03]  /*0f40*/  VIADD R14, R16, 0xffffff3e ;  /* 0xffffff3e100e7836 */ /* 0x000fc60000000000 */
[----:B------:R-:W-:Y:S02]  /*0f50*/  ISETP.EQ.OR P1, PT, R16, 0x38, !P1 ;  /* 0x000000381000780c */ /* 0x000fe40004f22670 */
[----:B------:R-:W-:-:S04]  /*0f60*/  LOP3.LUT R14, R14, 0xffff, RZ, 0xc0, !PT ;  /* 0x0000ffff0e0e7812 */ /* 0x000fc800078ec0ff */
[----:B------:R-:W-:-:S13]  /*0f70*/  ISETP.LT.U32.OR P1, PT, R14, 0x2, P1 ;  /* 0x000000020e00780c */ /* 0x000fda0000f21470 */
.L_x_34:
[----:B------:R-:W-:Y:S05]  /*0f80*/  @P2 BRA `(.L_x_35) ;  /* 0x0000000000382947 */ /* 0x000fea0003800000 */
[----:B------:R-:W-:Y:S01]  /*0f90*/  LOP3.LUT R15, R15, 0xff, RZ, 0xc0, !PT ;  /* 0x000000ff0f0f7812 */ /* 0x000fe200078ec0ff */
[----:B------:R-:W-:Y:S01]  /*0fa0*/  BSSY.RECONVERGENT B0, `(.L_x_35) ;  /* 0x000000c000007945 */ /* 0x000fe20003800200 */
[----:B------:R-:W-:Y:S02]  /*0fb0*/  PLOP3.LUT P0, PT, PT, PT, PT, 0x80, 0x8 ;  /* 0x000000000008781c */ /* 0x000fe40003f0f070 */
[----:B------:R-:W-:-:S13]  /*0fc0*/  ISETP.GT.AND P2, PT, R15, 0xc2, PT ;  /* 0x000000c20f00780c */ /* 0x000fda0003f44270 */
[----:B------:R-:W-:Y:S05]  /*0fd0*/  @P2 BRA `(.L_x_36) ;  /* 0x0000000000102947 */ /* 0x000fea0003800000 */
[----:B------:R-:W-:-:S04]  /*0fe0*/  ISETP.NE.AND P2, PT, R15, 0x3e, PT ;  /* 0x0000003e0f00780c */ /* 0x000fc80003f45270 */
[----:B------:R-:W-:-:S13]  /*0ff0*/  ISETP.EQ.OR P2, PT, R15, 0x3c, !P2 ;  /* 0x0000003c0f00780c */ /* 0x000fda0005742670 */
[----:B------:R-:W-:Y:S05]  /*1000*/  @P2 BRA `(.L_x_37) ;  /* 0x0000000000142947 */ /* 0x000fea0003800000 */
[----:B------:R-:W-:Y:S05]  /*1010*/  BRA `(.L_x_38) ;  /* 0x00000000000c7947 */ /* 0x000fea0003800000 */
.L_x_36:
[----:B------:R-:W-:-:S04]  /*1020*/  ISETP.NE.AND P2, PT, R15, 0xcb, PT ;  /* 0x000000cb0f00780c */ /* 0x000fc80003f45270 */
[----:B------:R-:W-:-:S13]  /*1030*/  ISETP.EQ.OR P2, PT, R15, 0xc3, !P2 ;  /* 0x000000c30f00780c */ /* 0x000fda0005742670 */
[----:B------:R-:W-:Y:S05]  /*1040*/  @P2 BRA `(.L_x_37) ;  /* 0x0000000000042947 */ /* 0x000fea0003800000 */
.L_x_38:
[----:B------:R-:W-:-:S13]  /*1050*/  PLOP3.LUT P0, PT, PT, PT, PT, 0x8, 0x80 ;  /* 0x000000000080781c */ /* 0x000fda0003f0e170 */
.L_x_37:
[----:B------:R-:W-:Y:S05]  /*1060*/  BSYNC.RECONVERGENT B0 ;  /* 0x0000000000007941 */ /* 0x000fea0003800200 */
.L_x_35:
[----:B--2---:R-:W-:-:S04]  /*1070*/  PRMT R14, R12, 0x9910, RZ ;  /* 0x000099100c0e7816 */ /* 0x004fc800000000ff */
[----:B-1----:R-:W-:-:S04]  /*1080*/  ISETP.NE.AND P2, PT, R13, R14, PT ;  /* 0x0000000e0d00720c */ /* 0x002fc80003f45270 */
[----:B------:R-:W-:-:S04]  /*1090*/  ISETP.EQ.OR P2, PT, R6, R7, P2 ;  /* 0x000000070600720c */ /* 0x000fc80001742670 */
[----:B------:R-:W-:-:S13]  /*10a0*/  ISETP.LT.U32.OR P2, PT, R9, 0x6, P2 ;  /* 0x000000060900780c */ /* 0x000fda0001741470 */
[----:B------:R-:W-:-:S04]  /*10b0*/  @!P2 ISETP.NE.AND P3, PT, R10, R11, PT ;  /* 0x0000000b0a00a20c */ /* 0x000fc80003f65270 */
[----:B------:R-:W-:-:S04]  /*10c0*/  @!P2 SEL R6, R13, 0x2, !P3 ;  /* 0x000000020d06a807 */ /* 0x000fc80005800000 */
[----:B------:R-:W-:Y:S02]  /*10d0*/  @!P2 PRMT R12, R6, 0x7610, R12 ;  /* 0x00007610060ca816 */ /* 0x000fe4000000000c */
[----:B------:R-:W-:Y:S02]  /*10e0*/  IADD3 R6, P2, PT, R4, UR4, RZ ;  /* 0x0000000404067c10 */ /* 0x000fe4000ff5e0ff */
[----:B------:R-:W-:-:S03]  /*10f0*/  SEL R12, R12, 0x2, !P0 ;  /* 0x000000020c0c7807 */ /* 0x000fc60004000000 */
[----:B------:R-:W-:Y:S01]  /*1100*/  IMAD.X R7, RZ, RZ, R0, P2 ;  /* 0x000000ffff077224 */ /* 0x000fe200010e0600 */
[----:B------:R-:W-:-:S04]  /*1110*/  SEL R19, R12, 0x2, !P1 ;  /* 0x000000020c137807 */ /* 0x000fc80004800000 */
[----:B------:R0:W-:Y:S04]  /*1120*/  STG.E.U8 desc[UR6][R6.64], R13 ;  /* 0x0000000d06007986 */ /* 0x0001e8000c101106 */
[----:B------:R1:W-:Y:S04]  /*1130*/  STG.E.U8 desc[UR6][R6.64+0x1], R19 ;  /* 0x0000011306007986 */ /* 0x0003e8000c101106 */
[----:B------:R-:W2:Y:S04]  /*1140*/  LDG.E R15, desc[UR6][R2.64+0x4] ;  /* 0x00000406020f7981 */ /* 0x000ea8000c1e1900 */
[----:B------:R-:W3:Y:S04]  /*1150*/  LDG.E R17, desc[UR6][R2.64+0x8] ;  /* 0x0000080602117981 */ /* 0x000ee8000c1e1900 */
[----:B------:R-:W4:Y:S01]  /*1160*/  LDG.E.U8 R11, desc[UR6][R2.64] ;  /* 0x00000006020b7981 */ /* 0x000f22000c1e1100 */
[----:B--2---:R-:W-:-:S02]  /*1170*/  LEA R14, P0, R15, R4, 0x1 ;  /* 0x000000040f0e7211 */ /* 0x004fc400078008ff */
[----:B---3--:R-:W-:-:S03]  /*1180*/  LEA R16, P1, R17, R4, 0x1 ;  /* 0x0000000411107211 */ /* 0x008fc600078208ff */
[--C-:B------:R-:W-:Y:S02]  /*1190*/  IMAD.X R15, RZ, RZ, R0.reuse, P0 ;  /* 0x000000ffff0f7224 */ /* 0x100fe400000e0600 */
[----:B------:R-:W-:-:S03]  /*11a0*/  IMAD.X R17, RZ, RZ, R0, P1 ;  /* 0x000000ffff117224 */ /* 0x000fc600008e0600 */
[----:B------:R-:W1:Y:S04]  /*11b0*/  LDG.E.U8 R9, desc[UR6][R14.64] ;  /* 0x000000060e097981 */ /* 0x000e68000c1e1100 */
[----:B------:R-:W2:Y:S04]  /*11c0*/  LDG.E.U8 R10, desc[UR6][R14.64+0x1] ;  /* 0x000001060e0a7981 */ /* 0x000ea8000c1e1100 */
[----:B------:R-:W3:Y:S04]  /*11d0*/  LDG.E.U8 R12, desc[UR6][R16.64] ;  /* 0x00000006100c7981 */ /* 0x000ee8000c1e1100 */
[----:B0-----:R-:W5:Y:S01]  /*11e0*/  LDG.E.U8 R13, desc[UR6][R16.64+0x1] ;  /* 0x00000106100d7981 */ /* 0x001f62000c1e1100 */
[C---:B----4-:R-:W-:Y:S01]  /*11f0*/  IMAD.SHL.U32 R18, R11.reuse, 0x10, RZ ;  /* 0x000000100b127824 */ /* 0x050fe200078e00ff */
[----:B------:R-:W-:-:S02]  /*1200*/  ISETP.GT.U32.AND P3, PT, R11, 0x1, PT ;  /* 0x000000010b00780c */ /* 0x000fc40003f64070 */
[----:B------:R-:W-:Y:S02]  /*1210*/  PLOP3.LUT P0, PT, PT, PT, PT, 0x8, 0x80 ;  /* 0x000000000080781c */ /* 0x000fe40003f0e170 */
[----:B------:R-:W-:Y:S01]  /*1220*/  PLOP3.LUT P1, PT, PT, PT, PT, 0x8, 0x80 ;  /* 0x000000000080781c */ /* 0x000fe20003f2e170 */
[----:B-1----:R-:W-:Y:S02]  /*1230*/  IMAD.SHL.U32 R19, R9, 0x4, RZ ;  /* 0x0000000409137824 */ /* 0x002fe400078e00ff */
[----:B--2---:R-:W-:-:S03]  /*1240*/  IMAD.SHL.U32 R20, R10, 0x4, RZ ;  /* 0x000000040a147824 */ /* 0x004fc600078e00ff */
[----:B---3--:R-:W-:Y:S02]  /*1250*/  LOP3.LUT R21, R19, 0xff, R12, 0xf8, !PT ;  /* 0x000000ff13157812 */ /* 0x008fe400078ef80c */
[----:B-----5:R-:W-:Y:S02]  /*1260*/  LOP3.LUT R19, R20, 0xff, R13, 0xf8, !PT ;  /* 0x000000ff14137812 */ /* 0x020fe400078ef80d */
        /* <DEDUP_REMOVED lines=18> */
.L_x_39:
        /* <DEDUP_REMOVED lines=10> */
.L_x_41:
[----:B------:R-:W-:-:S04]  /*1430*/  ISETP.NE.AND P2, PT, R17, 0xcb, PT ;  /* 0x000000cb1100780c */ /* 0x000fc80003f45270 */
[----:B------:R-:W-:-:S13]  /*1440*/  ISETP.EQ.OR P2, PT, R17, 0xc3, !P2 ;  /* 0x000000c31100780c */ /* 0x000fda0005742670 */
[----:B------:R-:W-:Y:S05]  /*1450*/  @P2 BRA `(.L_x_42) ;  /* 0x0000000000042947 */ /* 0x000fea0003800000 */
.L_x_43:
[----:B------:R-:W-:-:S13]  /*1460*/  PLOP3.LUT P0, PT, PT, PT, PT, 0x8, 0x80 ;  /* 0x000000000080781c */ /* 0x000fda0003f0e170 */
.L_x_42:
[----:B------:R-:W-:Y:S05]  /*1470*/  BSYNC.RECONVERGENT B0 ;  /* 0x0000000000007941 */ /* 0x000fea0003800200 */
.L_x_40:
[----:B--2---:R-:W-:Y:S01]  /*1480*/  PRMT R16, R14, 0x9910, RZ ;  /* 0x000099100e107816 */ /* 0x004fe200000000ff */
[----:B-1----:R0:W-:Y:S01]  /*1490*/  STG.E.U8 desc[UR6][R6.64+0x2], R15 ;  /* 0x0000020f06007986 */ /* 0x0021e2000c101106 */
[----:B------:R-:W-:Y:S01]  /*14a0*/  VIADD R8, R8, 0x2 ;  /* 0x0000000208087836 */ /* 0x000fe20000000000 */
[----:B------:R-:W-:Y:S01]  /*14b0*/  UIADD3 UR4, UPT, UPT, UR4, 0x4, URZ ;  /* 0x0000000404047890 */ /* 0x000fe2000fffe0ff */
[----:B------:R-:W-:-:S04]  /*14c0*/  ISETP.NE.AND P2, PT, R15, R16, PT ;  /* 0x000000100f00720c */ /* 0x000fc80003f45270 */
[----:B------:R-:W-:-:S04]  /*14d0*/  ISETP.EQ.OR P2, PT, R9, R10, P2 ;  /* 0x0000000a0900720c */ /* 0x000fc80001742670 */
[----:B------:R-:W-:-:S13]  /*14e0*/  ISETP.LT.U32.OR P2, PT, R11, 0x6, P2 ;  /* 0x000000060b00780c */ /* 0x000fda0001741470 */
[----:B------:R-:W-:-:S04]  /*14f0*/  @!P2 ISETP.NE.AND P3, PT, R12, R13, PT ;  /* 0x0000000d0c00a20c */ /* 0x000fc80003f65270 */
[----:B------:R-:W-:-:S04]  /*1500*/  @!P2 SEL R9, R15, 0x2, !P3 ;  /* 0x000000020f09a807 */ /* 0x000fc80005800000 */
[----:B------:R-:W-:-:S04]  /*1510*/  @!P2 PRMT R14, R9, 0x7610, R14 ;  /* 0x00007610090ea816 */ /* 0x000fc8000000000e */
[----:B------:R-:W-:Y:S02]  /*1520*/  SEL R14, R14, 0x2, !P0 ;  /* 0x000000020e0e7807 */ /* 0x000fe40004000000 */
[----:B------:R-:W-:Y:S02]  /*1530*/  ISETP.NE.AND P0, PT, R8, RZ, PT ;  /* 0x000000ff0800720c */ /* 0x000fe40003f05270 */
[----:B------:R-:W-:Y:S02]  /*1540*/  SEL R9, R14, 0x2, !P1 ;  /* 0x000000020e097807 */ /* 0x000fe40004800000 */
[----:B------:R-:W-:-:S03]  /*1550*/  IADD3 R2, P1, PT, R2, 0x18, RZ ;  /* 0x0000001802027810 */ /* 0x000fc60007f3e0ff */
[----:B------:R0:W-:Y:S02]  /*1560*/  STG.E.U8 desc[UR6][R6.64+0x3], R9 ;  /* 0x0000030906007986 */ /* 0x0001e4000c101106 */
[----:B------:R-:W-:-:S04]  /*1570*/  IMAD.X R3, RZ, RZ, R3, P1 ;  /* 0x000000ffff037224 */ /* 0x000fc800008e0603 */
[----:B------:R-:W-:Y:S05]  /*1580*/  @P0 BRA `(.L_x_44) ;  /* 0xfffffff400e80947 */ /* 0x000fea000383ffff */
.L_x_33:
[----:B------:R-:W1:Y:S02]  /*1590*/  LDC R2, c[0x0][0x388] ;  /* 0x0000e200ff027b82 */ /* 0x000e640000000800 */
[----:B-1----:R-:W-:-:S04]  /*15a0*/  LOP3.LUT R2, R2, 0x1, RZ, 0xc0, !PT ;  /* 0x0000000102027812 */ /* 0x002fc800078ec0ff */
[----:B------:R-:W-:-:S13]  /*15b0*/  ISETP.NE.U32.AND P0, PT, R2, 0x1, PT ;  /* 0x000000010200780c */ /* 0x000fda0003f05070 */
[----:B------:R-:W-:Y:S05]  /*15c0*/  @P0 EXIT ;  /* 0x000000000000094d */ /* 0x000fea0003800000 */
        /* <DEDUP_REMOVED lines=15> */
[----:B------:R-:W-:-:S04]  /*16c0*/  LOP3.LUT R10, R7, 0xfe, RZ, 0xc0, !PT ;  /* 0x000000fe070a7812 */ /* 0x000fc800078ec0ff */
[----:B------:R-:W-:Y:S02]  /*16d0*/  ISETP.NE.AND P2, PT, R10, 0x2, PT ;  /* 0x000000020a00780c */ /* 0x000fe40003f45270 */
        /* <DEDUP_REMOVED lines=9> */
[----:B------:R-:W2:Y:S01]  /*1770*/  LDC.U8 R8, c[0x3][R8] ;  /* 0x00c0000008087b82 */ /* 0x000ea20000000000 */
[----:B------:R-:W-:-:S02]  /*1780*/  IMAD.SHL.U32 R10, R2, 0x40, RZ ;  /* 0x00000040020a7824 */ /* 0x000fc400078e00ff */
[----:B------:R-:W-:Y:S02]  /*1790*/  IMAD.SHL.U32 R12, R3, 0x4, RZ ;  /* 0x00000004030c7824 */ /* 0x000fe400078e00ff */
        /* <DEDUP_REMOVED lines=10> */
.L_x_45:
        /* <DEDUP_REMOVED lines=10> */
.L_x_47:
[----:B------:R-:W-:-:S04]  /*18e0*/  ISETP.NE.AND P2, PT, R11, 0xcb, PT ;  /* 0x000000cb0b00780c */ /* 0x000fc80003f45270 */
[----:B------:R-:W-:-:S13]  /*18f0*/  ISETP.EQ.OR P2, PT, R11, 0xc3, !P2 ;  /* 0x000000c30b00780c */ /* 0x000fda0005742670 */
[----:B------:R-:W-:Y:S05]  /*1900*/  @P2 BRA `(.L_x_48) ;  /* 0x0000000000042947 */ /* 0x000fea0003800000 */
.L_x_49:
[----:B------:R-:W-:-:S13]  /*1910*/  PLOP3.LUT P0, PT, PT, PT, PT, 0x8, 0x80 ;  /* 0x000000000080781c */ /* 0x000fda0003f0e170 */
.L_x_48:
[----:B------:R-:W-:Y:S05]  /*1920*/  BSYNC.RECONVERGENT B0 ;  /* 0x0000000000007941 */ /* 0x000fea0003800200 */
.L_x_46:
[----:B--2---:R-:W-:-:S04]  /*1930*/  PRMT R10, R8, 0x9910, RZ ;  /* 0x00009910080a7816 */ /* 0x004fc800000000ff */
[----:B-1----:R-:W-:-:S04]  /*1940*/  ISETP.NE.AND P2, PT, R13, R10, PT ;  /* 0x0000000a0d00720c */ /* 0x002fc80003f45270 */
[----:B------:R-:W-:-:S04]  /*1950*/  ISETP.EQ.OR P2, PT, R2, R3, P2 ;  /* 0x000000030200720c */ /* 0x000fc80001742670 */
[----:B------:R-:W-:-:S13]  /*1960*/  ISETP.LT.U32.OR P2, PT, R7, 0x6, P2 ;  /* 0x000000060700780c */ /* 0x000fda0001741470 */
[----:B------:R-:W-:-:S04]  /*1970*/  @!P2 ISETP.NE.AND P3, PT, R6, R9, PT ;  /* 0x000000090600a20c */ /* 0x000fc80003f65270 */
[----:B------:R-:W-:-:S04]  /*1980*/  @!P2 SEL R2, R13, 0x2, !P3 ;  /* 0x000000020d02a807 */ /* 0x000fc80005800000 */
[----:B------:R-:W-:Y:S02]  /*1990*/  @!P2 PRMT R8, R2, 0x7610, R8 ;  /* 0x000076100208a816 */ /* 0x000fe40000000008 */
[----:B------:R-:W-:Y:S02]  /*19a0*/  LEA R4, P2, R5, R4, 0x1 ;  /* 0x0000000405047211 */ /* 0x000fe400078408ff */
[----:B------:R-:W-:-:S03]  /*19b0*/  SEL R8, R8, 0x2, !P0 ;  /* 0x0000000208087807 */ /* 0x000fc60004000000 */
[----:B------:R-:W-:Y:S01]  /*19c0*/  IMAD.X R5, RZ, RZ, R0, P2 ;  /* 0x000000ffff057224 */ /* 0x000fe200010e0600 */
[----:B------:R-:W-:-:S04]  /*19d0*/  SEL R3, R8, 0x2, !P1 ;  /* 0x0000000208037807 */ /* 0x000fc80004800000 */
[----:B------:R-:W-:Y:S04]  /*19e0*/  STG.E.U8 desc[UR6][R4.64], R13 ;  /* 0x0000000d04007986 */ /* 0x000fe8000c101106 */
[----:B------:R-:W-:Y:S01]  /*19f0*/  STG.E.U8 desc[UR6][R4.64+0x1], R3 ;  /* 0x0000010304007986 */ /* 0x000fe2000c101106 */
[----:B------:R-:W-:Y:S05]  /*1a00*/  EXIT ;  /* 0x000000000000794d */ /* 0x000fea0003800000 */
.L_x_50:
        /* <DEDUP_REMOVED lines=15> */
.L_x_53:


//--------------------- .nv.shared.reserved.0     --------------------------
	.section	.nv.shared.reserved.0,"aw",@nobits
	.weak		__nv_reservedSMEM_offset_0_alias
	.size		__nv_reservedSMEM_offset_0_alias, 0, 64
	.other		__nv_reservedSMEM_offset_0_alias,@"STO_CUDA_RESERVED_SHARED STV_DEFAULT"
__nv_reservedSMEM_offset_0_alias:
	.zero		0
	.zero		64


//--------------------- .nv.constant0._Z21cuda_faulty_fault_simP4GatejPhjjjPjS1_jjjh --------------------------
	.section	.nv.constant0._Z21cuda_faulty_fault_simP4GatejPhjjjPjS1_jjjh,"a",@progbits
	.sectionflags	@""
	.align	4
.nv.constant0._Z21cuda_faulty_fault_simP4GatejPhjjjPjS1_jjjh:
	.zero		965


//--------------------- .nv.constant0._Z28cuda_check_fault_activationsP4GatePhjjS1_j --------------------------
	.section	.nv.constant0._Z28cuda_check_fault_activationsP4GatePhjjS1_j,"a",@progbits
	.sectionflags	@""
	.align	4
.nv.constant0._Z28cuda_check_fault_activationsP4GatePhjjS1_j:
	.zero		932


//--------------------- .nv.constant0._Z25cuda_fault_free_fault_simP4GatejPhjjh --------------------------
	.section	.nv.constant0._Z25cuda_fault_free_fault_simP4GatejPhjjh,"a",@progbits
	.sectionflags	@""
	.align	4
.nv.constant0._Z25cuda_fault_free_fault_simP4GatejPhjjh:
	.zero		929


//--------------------- SYMBOLS --------------------------

	.type		.nv.reservedSmem.offset0,@object
	.size		.nv.reservedSmem.offset0,0x4
